//
// Generated by NVIDIA NVVM Compiler
//
// Compiler Build ID: CL-36424714
// Cuda compilation tools, release 13.0, V13.0.88
// Based on NVVM 20.0.0
//

.version 9.0
.target sm_100
.address_size 64

	// .globl	_Z6FiltreiiPfS_

.visible .entry _Z6FiltreiiPfS_(
	.param .u32 _Z6FiltreiiPfS__param_0,
	.param .u32 _Z6FiltreiiPfS__param_1,
	.param .u64 .ptr .align 1 _Z6FiltreiiPfS__param_2,
	.param .u64 .ptr .align 1 _Z6FiltreiiPfS__param_3
)
{
	.reg .pred 	%p<10>;
	.reg .b32 	%r<106>;
	.reg .b32 	%f<94>;
	.reg .b64 	%rd<77>;

	ld.param.u32 	%r32, [_Z6FiltreiiPfS__param_0];
	ld.param.u32 	%r33, [_Z6FiltreiiPfS__param_1];
	ld.param.u64 	%rd3, [_Z6FiltreiiPfS__param_2];
	ld.param.u64 	%rd4, [_Z6FiltreiiPfS__param_3];
	cvta.to.global.u64 	%rd1, %rd4;
	cvta.to.global.u64 	%rd2, %rd3;
	mov.u32 	%r34, %ctaid.x;
	mov.u32 	%r35, %ntid.x;
	mov.u32 	%r36, %tid.x;
	mad.lo.s32 	%r1, %r34, %r35, %r36;
	setp.ge.s32 	%p1, %r1, %r32;
	@%p1 bra 	$L__BB0_15;
	add.s32 	%r37, %r32, 1;
	div.s32 	%r2, %r1, %r37;
	rem.s32 	%r3, %r1, %r32;
	sub.s32 	%r99, %r2, %r33;
	add.s32 	%r5, %r2, %r33;
	setp.ge.s32 	%p2, %r99, %r5;
	mov.f32 	%f90, 0f00000000;
	mov.f32 	%f91, %f90;
	@%p2 bra 	$L__BB0_14;
	sub.s32 	%r6, %r3, %r33;
	add.s32 	%r7, %r3, %r33;
	shl.b32 	%r38, %r33, 1;
	add.s32 	%r8, %r38, -1;
	and.b32  	%r39, %r38, 6;
	add.s32 	%r9, %r39, -1;
	and.b32  	%r10, %r33, 3;
	and.b32  	%r11, %r33, 1;
	add.s32 	%r12, %r33, -1;
	add.s32 	%r13, %r6, 3;
	and.b32  	%r40, %r38, -8;
	neg.s32 	%r14, %r40;
	mov.f32 	%f91, 0f00000000;
	mov.f32 	%f90, %f91;
$L__BB0_3:
	setp.ge.s32 	%p3, %r6, %r7;
	@%p3 bra 	$L__BB0_13;
	setp.lt.u32 	%p4, %r8, 7;
	mul.lo.s32 	%r16, %r99, %r32;
	sub.s32 	%r17, %r2, %r99;
	mov.u32 	%r105, %r6;
	@%p4 bra 	$L__BB0_8;
	add.s32 	%r101, %r6, %r16;
	mov.u32 	%r100, %r14;
	mov.u32 	%r102, %r13;
	mov.u32 	%r103, %r12;
$L__BB0_6:
	.pragma "nounroll";
	abs.s32 	%r41, %r101;
	mul.wide.s32 	%rd5, %r41, 4;
	add.s64 	%rd6, %rd2, %rd5;
	ld.global.f32 	%f26, [%rd6];
	add.s32 	%r42, %r103, 3;
	xor.b32  	%r43, %r17, %r42;
	mul.wide.s32 	%rd7, %r43, 4;
	xor.b64  	%rd8, %rd7, 8;
	add.s64 	%rd9, %rd1, %rd8;
	ld.global.f32 	%f27, [%rd9];
	fma.rn.f32 	%f28, %f26, %f27, %f90;
	add.f32 	%f29, %f91, %f27;
	add.s32 	%r44, %r101, 1;
	abs.s32 	%r45, %r44;
	mul.wide.s32 	%rd10, %r45, 4;
	add.s64 	%rd11, %rd2, %rd10;
	ld.global.f32 	%f30, [%rd11];
	add.s32 	%r46, %r103, 2;
	xor.b32  	%r47, %r17, %r46;
	mul.wide.s32 	%rd12, %r47, 4;
	xor.b64  	%rd13, %rd12, 8;
	add.s64 	%rd14, %rd1, %rd13;
	ld.global.f32 	%f31, [%rd14];
	fma.rn.f32 	%f32, %f30, %f31, %f28;
	add.f32 	%f33, %f29, %f31;
	add.s32 	%r48, %r101, 2;
	abs.s32 	%r49, %r48;
	mul.wide.s32 	%rd15, %r49, 4;
	add.s64 	%rd16, %rd2, %rd15;
	ld.global.f32 	%f34, [%rd16];
	add.s32 	%r50, %r103, 1;
	xor.b32  	%r51, %r17, %r50;
	mul.wide.s32 	%rd17, %r51, 4;
	xor.b64  	%rd18, %rd17, 8;
	add.s64 	%rd19, %rd1, %rd18;
	ld.global.f32 	%f35, [%rd19];
	fma.rn.f32 	%f36, %f34, %f35, %f32;
	add.f32 	%f37, %f33, %f35;
	add.s32 	%r52, %r101, 3;
	abs.s32 	%r53, %r52;
	mul.wide.s32 	%rd20, %r53, 4;
	add.s64 	%rd21, %rd2, %rd20;
	ld.global.f32 	%f38, [%rd21];
	xor.b32  	%r54, %r17, %r103;
	mul.wide.s32 	%rd22, %r54, 4;
	xor.b64  	%rd23, %rd22, 8;
	add.s64 	%rd24, %rd1, %rd23;
	ld.global.f32 	%f39, [%rd24];
	fma.rn.f32 	%f40, %f38, %f39, %f36;
	add.f32 	%f41, %f37, %f39;
	add.s32 	%r55, %r101, 4;
	abs.s32 	%r56, %r55;
	mul.wide.s32 	%rd25, %r56, 4;
	add.s64 	%rd26, %rd2, %rd25;
	ld.global.f32 	%f42, [%rd26];
	add.s32 	%r57, %r103, -1;
	xor.b32  	%r58, %r17, %r57;
	mul.wide.s32 	%rd27, %r58, 4;
	xor.b64  	%rd28, %rd27, 8;
	add.s64 	%rd29, %rd1, %rd28;
	ld.global.f32 	%f43, [%rd29];
	fma.rn.f32 	%f44, %f42, %f43, %f40;
	add.f32 	%f45, %f41, %f43;
	add.s32 	%r59, %r101, 5;
	abs.s32 	%r60, %r59;
	mul.wide.s32 	%rd30, %r60, 4;
	add.s64 	%rd31, %rd2, %rd30;
	ld.global.f32 	%f46, [%rd31];
	add.s32 	%r61, %r103, -2;
	xor.b32  	%r62, %r17, %r61;
	mul.wide.s32 	%rd32, %r62, 4;
	xor.b64  	%rd33, %rd32, 8;
	add.s64 	%rd34, %rd1, %rd33;
	ld.global.f32 	%f47, [%rd34];
	fma.rn.f32 	%f48, %f46, %f47, %f44;
	add.f32 	%f49, %f45, %f47;
	add.s32 	%r63, %r101, 6;
	abs.s32 	%r64, %r63;
	mul.wide.s32 	%rd35, %r64, 4;
	add.s64 	%rd36, %rd2, %rd35;
	ld.global.f32 	%f50, [%rd36];
	add.s32 	%r65, %r103, -3;
	xor.b32  	%r66, %r17, %r65;
	mul.wide.s32 	%rd37, %r66, 4;
	xor.b64  	%rd38, %rd37, 8;
	add.s64 	%rd39, %rd1, %rd38;
	ld.global.f32 	%f51, [%rd39];
	fma.rn.f32 	%f52, %f50, %f51, %f48;
	add.f32 	%f53, %f49, %f51;
	add.s32 	%r67, %r101, 7;
	abs.s32 	%r68, %r67;
	mul.wide.s32 	%rd40, %r68, 4;
	add.s64 	%rd41, %rd2, %rd40;
	ld.global.f32 	%f54, [%rd41];
	add.s32 	%r69, %r103, -4;
	xor.b32  	%r70, %r17, %r69;
	mul.wide.s32 	%rd42, %r70, 4;
	xor.b64  	%rd43, %rd42, 8;
	add.s64 	%rd44, %rd1, %rd43;
	ld.global.f32 	%f55, [%rd44];
	fma.rn.f32 	%f90, %f54, %f55, %f52;
	add.f32 	%f91, %f53, %f55;
	add.s32 	%r103, %r103, -8;
	add.s32 	%r102, %r102, 8;
	add.s32 	%r101, %r101, 8;
	add.s32 	%r100, %r100, 8;
	setp.ne.s32 	%p5, %r100, 0;
	@%p5 bra 	$L__BB0_6;
	add.s32 	%r105, %r102, -3;
$L__BB0_8:
	setp.eq.s32 	%p6, %r10, 0;
	@%p6 bra 	$L__BB0_13;
	setp.lt.u32 	%p7, %r9, 3;
	@%p7 bra 	$L__BB0_11;
	add.s32 	%r71, %r105, %r16;
	abs.s32 	%r72, %r71;
	mul.wide.s32 	%rd45, %r72, 4;
	add.s64 	%rd46, %rd2, %rd45;
	ld.global.f32 	%f57, [%rd46];
	add.s32 	%r73, %r3, 2;
	sub.s32 	%r74, %r73, %r105;
	xor.b32  	%r75, %r17, %r74;
	mul.wide.s32 	%rd47, %r75, 4;
	xor.b64  	%rd48, %rd47, 8;
	add.s64 	%rd49, %rd1, %rd48;
	ld.global.f32 	%f58, [%rd49];
	fma.rn.f32 	%f59, %f57, %f58, %f90;
	add.f32 	%f60, %f91, %f58;
	not.b32 	%r76, %r105;
	add.s32 	%r77, %r71, 1;
	abs.s32 	%r78, %r77;
	mul.wide.s32 	%rd50, %r78, 4;
	add.s64 	%rd51, %rd2, %rd50;
	ld.global.f32 	%f61, [%rd51];
	add.s32 	%r79, %r73, %r76;
	xor.b32  	%r80, %r17, %r79;
	mul.wide.s32 	%rd52, %r80, 4;
	xor.b64  	%rd53, %rd52, 8;
	add.s64 	%rd54, %rd1, %rd53;
	ld.global.f32 	%f62, [%rd54];
	fma.rn.f32 	%f63, %f61, %f62, %f59;
	add.f32 	%f64, %f60, %f62;
	add.s32 	%r81, %r71, 2;
	abs.s32 	%r82, %r81;
	mul.wide.s32 	%rd55, %r82, 4;
	add.s64 	%rd56, %rd2, %rd55;
	ld.global.f32 	%f65, [%rd56];
	sub.s32 	%r83, %r3, %r105;
	xor.b32  	%r84, %r17, %r83;
	mul.wide.s32 	%rd57, %r84, 4;
	xor.b64  	%rd58, %rd57, 8;
	add.s64 	%rd59, %rd1, %rd58;
	ld.global.f32 	%f66, [%rd59];
	fma.rn.f32 	%f67, %f65, %f66, %f63;
	add.f32 	%f68, %f64, %f66;
	add.s32 	%r85, %r71, 3;
	abs.s32 	%r86, %r85;
	mul.wide.s32 	%rd60, %r86, 4;
	add.s64 	%rd61, %rd2, %rd60;
	ld.global.f32 	%f69, [%rd61];
	add.s32 	%r87, %r74, -3;
	xor.b32  	%r88, %r17, %r87;
	mul.wide.s32 	%rd62, %r88, 4;
	xor.b64  	%rd63, %rd62, 8;
	add.s64 	%rd64, %rd1, %rd63;
	ld.global.f32 	%f70, [%rd64];
	fma.rn.f32 	%f90, %f69, %f70, %f67;
	add.f32 	%f91, %f68, %f70;
	add.s32 	%r105, %r105, 4;
$L__BB0_11:
	setp.eq.s32 	%p8, %r11, 0;
	@%p8 bra 	$L__BB0_13;
	add.s32 	%r89, %r105, %r16;
	abs.s32 	%r90, %r89;
	mul.wide.s32 	%rd65, %r90, 4;
	add.s64 	%rd66, %rd2, %rd65;
	ld.global.f32 	%f71, [%rd66];
	add.s32 	%r91, %r3, 2;
	sub.s32 	%r92, %r91, %r105;
	xor.b32  	%r93, %r17, %r92;
	mul.wide.s32 	%rd67, %r93, 4;
	xor.b64  	%rd68, %rd67, 8;
	add.s64 	%rd69, %rd1, %rd68;
	ld.global.f32 	%f72, [%rd69];
	fma.rn.f32 	%f73, %f71, %f72, %f90;
	add.f32 	%f74, %f91, %f72;
	not.b32 	%r94, %r105;
	add.s32 	%r95, %r89, 1;
	abs.s32 	%r96, %r95;
	mul.wide.s32 	%rd70, %r96, 4;
	add.s64 	%rd71, %rd2, %rd70;
	ld.global.f32 	%f75, [%rd71];
	add.s32 	%r97, %r91, %r94;
	xor.b32  	%r98, %r17, %r97;
	mul.wide.s32 	%rd72, %r98, 4;
	xor.b64  	%rd73, %rd72, 8;
	add.s64 	%rd74, %rd1, %rd73;
	ld.global.f32 	%f76, [%rd74];
	fma.rn.f32 	%f90, %f75, %f76, %f73;
	add.f32 	%f91, %f74, %f76;
$L__BB0_13:
	add.s32 	%r99, %r99, 1;
	setp.ne.s32 	%p9, %r99, %r5;
	@%p9 bra 	$L__BB0_3;
$L__BB0_14:
	div.rn.f32 	%f77, %f90, %f91;
	mul.wide.s32 	%rd75, %r1, 4;
	add.s64 	%rd76, %rd2, %rd75;
	st.global.f32 	[%rd76], %f77;
$L__BB0_15:
	ret;

}
	// .globl	_Z16Filtre_bilateraliiPfS_S_
.visible .entry _Z16Filtre_bilateraliiPfS_S_(
	.param .u32 _Z16Filtre_bilateraliiPfS_S__param_0,
	.param .u32 _Z16Filtre_bilateraliiPfS_S__param_1,
	.param .u64 .ptr .align 1 _Z16Filtre_bilateraliiPfS_S__param_2,
	.param .u64 .ptr .align 1 _Z16Filtre_bilateraliiPfS_S__param_3,
	.param .u64 .ptr .align 1 _Z16Filtre_bilateraliiPfS_S__param_4
)
{
	.reg .pred 	%p<9>;
	.reg .b32 	%r<79>;
	.reg .b32 	%f<84>;
	.reg .b64 	%rd<58>;

	ld.param.u32 	%r25, [_Z16Filtre_bilateraliiPfS_S__param_0];
	ld.param.u64 	%rd5, [_Z16Filtre_bilateraliiPfS_S__param_2];
	ld.param.u64 	%rd6, [_Z16Filtre_bilateraliiPfS_S__param_4];
	cvta.to.global.u64 	%rd1, %rd6;
	cvta.to.global.u64 	%rd2, %rd5;
	mov.u32 	%r27, %ctaid.x;
	mov.u32 	%r28, %ntid.x;
	mov.u32 	%r29, %tid.x;
	mad.lo.s32 	%r1, %r27, %r28, %r29;
	setp.ge.s32 	%p1, %r1, %r25;
	@%p1 bra 	$L__BB1_12;
	ld.param.u32 	%r68, [_Z16Filtre_bilateraliiPfS_S__param_1];
	add.s32 	%r30, %r25, 1;
	div.s32 	%r2, %r1, %r30;
	sub.s32 	%r73, %r2, %r68;
	add.s32 	%r4, %r2, %r68;
	setp.ge.s32 	%p2, %r73, %r4;
	mul.wide.s32 	%rd7, %r1, 4;
	add.s64 	%rd3, %rd2, %rd7;
	mov.f32 	%f80, 0f00000000;
	mov.f32 	%f81, %f80;
	@%p2 bra 	$L__BB1_11;
	ld.param.u32 	%r69, [_Z16Filtre_bilateraliiPfS_S__param_1];
	rem.s32 	%r31, %r1, %r25;
	sub.s32 	%r5, %r31, %r69;
	add.s32 	%r6, %r31, %r69;
	add.s32 	%r7, %r31, 2;
	add.s32 	%r8, %r5, 1;
	mov.f32 	%f81, 0f00000000;
	mov.f32 	%f80, %f81;
$L__BB1_3:
	setp.ge.s32 	%p3, %r5, %r6;
	@%p3 bra 	$L__BB1_10;
	ld.param.u32 	%r70, [_Z16Filtre_bilateraliiPfS_S__param_1];
	shl.b32 	%r32, %r70, 1;
	add.s32 	%r33, %r32, -1;
	setp.lt.u32 	%p4, %r33, 3;
	mul.lo.s32 	%r10, %r73, %r25;
	ld.global.f32 	%f3, [%rd3];
	mov.u32 	%r78, %r5;
	@%p4 bra 	$L__BB1_8;
	ld.param.u32 	%r71, [_Z16Filtre_bilateraliiPfS_S__param_1];
	shl.b32 	%r34, %r71, 1;
	and.b32  	%r35, %r34, -4;
	neg.s32 	%r74, %r35;
	add.s32 	%r77, %r71, 2;
	add.s32 	%r75, %r5, %r10;
	mov.u32 	%r76, %r8;
$L__BB1_6:
	.pragma "nounroll";
	ld.param.u64 	%rd56, [_Z16Filtre_bilateraliiPfS_S__param_3];
	abs.s32 	%r36, %r75;
	mul.wide.s32 	%rd8, %r36, 4;
	add.s64 	%rd9, %rd2, %rd8;
	ld.global.f32 	%f21, [%rd9];
	add.s32 	%r37, %r77, -3;
	sub.s32 	%r38, %r2, %r73;
	xor.b32  	%r39, %r38, %r77;
	cvta.to.global.u64 	%rd10, %rd56;
	mul.wide.s32 	%rd11, %r39, 4;
	xor.b64  	%rd12, %rd11, 8;
	add.s64 	%rd13, %rd10, %rd12;
	ld.global.f32 	%f22, [%rd13];
	mul.f32 	%f23, %f21, %f22;
	mul.wide.s32 	%rd14, %r75, 4;
	add.s64 	%rd15, %rd2, %rd14;
	ld.global.f32 	%f24, [%rd15];
	sub.f32 	%f25, %f3, %f24;
	abs.f32 	%f26, %f25;
	cvt.rzi.s32.f32 	%r40, %f26;
	mul.wide.s32 	%rd16, %r40, 4;
	add.s64 	%rd17, %rd1, %rd16;
	ld.global.f32 	%f27, [%rd17];
	fma.rn.f32 	%f28, %f23, %f27, %f80;
	fma.rn.f32 	%f29, %f22, %f27, %f81;
	add.s32 	%r41, %r75, 1;
	abs.s32 	%r42, %r41;
	mul.wide.s32 	%rd18, %r42, 4;
	add.s64 	%rd19, %rd2, %rd18;
	ld.global.f32 	%f30, [%rd19];
	add.s32 	%r43, %r77, -1;
	xor.b32  	%r44, %r38, %r43;
	mul.wide.s32 	%rd20, %r44, 4;
	xor.b64  	%rd21, %rd20, 8;
	add.s64 	%rd22, %rd10, %rd21;
	ld.global.f32 	%f31, [%rd22];
	mul.f32 	%f32, %f30, %f31;
	ld.global.f32 	%f33, [%rd15+4];
	sub.f32 	%f34, %f3, %f33;
	abs.f32 	%f35, %f34;
	cvt.rzi.s32.f32 	%r45, %f35;
	mul.wide.s32 	%rd23, %r45, 4;
	add.s64 	%rd24, %rd1, %rd23;
	ld.global.f32 	%f36, [%rd24];
	fma.rn.f32 	%f37, %f32, %f36, %f28;
	fma.rn.f32 	%f38, %f31, %f36, %f29;
	add.s32 	%r46, %r75, 2;
	abs.s32 	%r47, %r46;
	mul.wide.s32 	%rd25, %r47, 4;
	add.s64 	%rd26, %rd2, %rd25;
	ld.global.f32 	%f39, [%rd26];
	add.s32 	%r48, %r77, -2;
	xor.b32  	%r49, %r38, %r48;
	mul.wide.s32 	%rd27, %r49, 4;
	xor.b64  	%rd28, %rd27, 8;
	add.s64 	%rd29, %rd10, %rd28;
	ld.global.f32 	%f40, [%rd29];
	mul.f32 	%f41, %f39, %f40;
	ld.global.f32 	%f42, [%rd15+8];
	sub.f32 	%f43, %f3, %f42;
	abs.f32 	%f44, %f43;
	cvt.rzi.s32.f32 	%r50, %f44;
	mul.wide.s32 	%rd30, %r50, 4;
	add.s64 	%rd31, %rd1, %rd30;
	ld.global.f32 	%f45, [%rd31];
	fma.rn.f32 	%f46, %f41, %f45, %f37;
	fma.rn.f32 	%f47, %f40, %f45, %f38;
	add.s32 	%r51, %r75, 3;
	abs.s32 	%r52, %r51;
	mul.wide.s32 	%rd32, %r52, 4;
	add.s64 	%rd33, %rd2, %rd32;
	ld.global.f32 	%f48, [%rd33];
	xor.b32  	%r53, %r38, %r37;
	mul.wide.s32 	%rd34, %r53, 4;
	xor.b64  	%rd35, %rd34, 8;
	add.s64 	%rd36, %rd10, %rd35;
	ld.global.f32 	%f49, [%rd36];
	mul.f32 	%f50, %f48, %f49;
	ld.global.f32 	%f51, [%rd15+12];
	sub.f32 	%f52, %f3, %f51;
	abs.f32 	%f53, %f52;
	cvt.rzi.s32.f32 	%r54, %f53;
	mul.wide.s32 	%rd37, %r54, 4;
	add.s64 	%rd38, %rd1, %rd37;
	ld.global.f32 	%f54, [%rd38];
	fma.rn.f32 	%f80, %f50, %f54, %f46;
	fma.rn.f32 	%f81, %f49, %f54, %f47;
	add.s32 	%r77, %r77, -4;
	add.s32 	%r76, %r76, 4;
	add.s32 	%r75, %r75, 4;
	add.s32 	%r74, %r74, 4;
	setp.ne.s32 	%p5, %r74, 0;
	@%p5 bra 	$L__BB1_6;
	add.s32 	%r78, %r76, -1;
$L__BB1_8:
	ld.param.u32 	%r72, [_Z16Filtre_bilateraliiPfS_S__param_1];
	and.b32  	%r55, %r72, 1;
	setp.eq.b32 	%p6, %r55, 1;
	not.pred 	%p7, %p6;
	@%p7 bra 	$L__BB1_10;
	ld.param.u64 	%rd57, [_Z16Filtre_bilateraliiPfS_S__param_3];
	add.s32 	%r56, %r78, %r10;
	abs.s32 	%r57, %r56;
	mul.wide.s32 	%rd39, %r57, 4;
	add.s64 	%rd40, %rd2, %rd39;
	ld.global.f32 	%f55, [%rd40];
	sub.s32 	%r58, %r7, %r78;
	sub.s32 	%r59, %r2, %r73;
	xor.b32  	%r60, %r59, %r58;
	cvta.to.global.u64 	%rd41, %rd57;
	mul.wide.s32 	%rd42, %r60, 4;
	xor.b64  	%rd43, %rd42, 8;
	add.s64 	%rd44, %rd41, %rd43;
	ld.global.f32 	%f56, [%rd44];
	mul.f32 	%f57, %f55, %f56;
	mul.wide.s32 	%rd45, %r56, 4;
	add.s64 	%rd46, %rd2, %rd45;
	ld.global.f32 	%f58, [%rd46];
	sub.f32 	%f59, %f3, %f58;
	abs.f32 	%f60, %f59;
	cvt.rzi.s32.f32 	%r61, %f60;
	mul.wide.s32 	%rd47, %r61, 4;
	add.s64 	%rd48, %rd1, %rd47;
	ld.global.f32 	%f61, [%rd48];
	fma.rn.f32 	%f62, %f57, %f61, %f80;
	fma.rn.f32 	%f63, %f56, %f61, %f81;
	not.b32 	%r62, %r78;
	add.s32 	%r63, %r56, 1;
	abs.s32 	%r64, %r63;
	mul.wide.s32 	%rd49, %r64, 4;
	add.s64 	%rd50, %rd2, %rd49;
	ld.global.f32 	%f64, [%rd50];
	add.s32 	%r65, %r7, %r62;
	xor.b32  	%r66, %r59, %r65;
	mul.wide.s32 	%rd51, %r66, 4;
	xor.b64  	%rd52, %rd51, 8;
	add.s64 	%rd53, %rd41, %rd52;
	ld.global.f32 	%f65, [%rd53];
	mul.f32 	%f66, %f64, %f65;
	ld.global.f32 	%f67, [%rd46+4];
	sub.f32 	%f68, %f3, %f67;
	abs.f32 	%f69, %f68;
	cvt.rzi.s32.f32 	%r67, %f69;
	mul.wide.s32 	%rd54, %r67, 4;
	add.s64 	%rd55, %rd1, %rd54;
	ld.global.f32 	%f70, [%rd55];
	fma.rn.f32 	%f80, %f66, %f70, %f62;
	fma.rn.f32 	%f81, %f65, %f70, %f63;
$L__BB1_10:
	add.s32 	%r73, %r73, 1;
	setp.ne.s32 	%p8, %r73, %r4;
	@%p8 bra 	$L__BB1_3;
$L__BB1_11:
	div.rn.f32 	%f71, %f80, %f81;
	st.global.f32 	[%rd3], %f71;
$L__BB1_12:
	ret;

}


// ===== COMPILED SASS (sm_100) =====

	.target	sm_100

	.elftype	@"ET_EXEC"


//--------------------- .note.nv.tkinfo           --------------------------
	.section	.note.nv.tkinfo,"",@"SHT_NOTE"
	.sectionflags	@"SHF_NOTE_NV_TKINFO"
	.tkinfo
        /*0018*/ 	.word	0x00000002
        /*0030*/ 	.string	""
        /*0030*/ 	.string	"ptxas"
        /*0030*/ 	.string	"Cuda compilation tools, release 13.0, V13.0.88"
        /*0030*/ 	.string	"Build cuda_13.0.r13.0/compiler.36424714_0"
        /*0030*/ 	.string	"-arch sm_100 -m 64 "



//--------------------- .note.nv.cuinfo           --------------------------
	.section	.note.nv.cuinfo,"",@"SHT_NOTE"
	.sectionflags	@"SHF_NOTE_NV_CUINFO"
        /*0018*/ 	.short	0x0002
        /*001a*/ 	.short	0x0064
        /*001c*/ 	.short	0x0082
	.zero		2


//--------------------- .nv.info                  --------------------------
	.section	.nv.info,"",@"SHT_CUDA_INFO"
	.align	4


	//----- nvinfo : EIATTR_REGCOUNT
	.align		4
        /*0000*/ 	.byte	0x04, 0x2f
        /*0002*/ 	.short	(.L_1 - .L_0)
	.align		4
.L_0:
        /*0004*/ 	.word	index@(_Z6FiltreiiPfS_)
        /*0008*/ 	.word	0x00000020


	//----- nvinfo : EIATTR_FRAME_SIZE
	.align		4
.L_1:
        /*000c*/ 	.byte	0x04, 0x11
        /*000e*/ 	.short	(.L_3 - .L_2)
	.align		4
.L_2:
        /*0010*/ 	.word	index@($__internal_1_$__cuda_sm3x_div_rn_noftz_f32_slowpath)
        /*0014*/ 	.word	0x00000000


	//----- nvinfo : EIATTR_FRAME_SIZE
	.align		4
.L_3:
        /*0018*/ 	.byte	0x04, 0x11
        /*001a*/ 	.short	(.L_5 - .L_4)
	.align		4
.L_4:
        /*001c*/ 	.word	index@(_Z6FiltreiiPfS_)
        /*0020*/ 	.word	0x00000000


	//----- nvinfo : EIATTR_REGCOUNT
	.align		4
.L_5:
        /*0024*/ 	.byte	0x04, 0x2f
        /*0026*/ 	.short	(.L_7 - .L_6)
	.align		4
.L_6:
        /*0028*/ 	.word	index@(_Z16Filtre_bilateraliiPfS_S_)
        /*002c*/ 	.word	0x00000020


	//----- nvinfo : EIATTR_FRAME_SIZE
	.align		4
.L_7:
        /*0030*/ 	.byte	0x04, 0x11
        /*0032*/ 	.short	(.L_9 - .L_8)
	.align		4
.L_8:
        /*0034*/ 	.word	index@($__internal_0_$__cuda_sm3x_div_rn_noftz_f32_slowpath)
        /*0038*/ 	.word	0x00000000


	//----- nvinfo : EIATTR_FRAME_SIZE
	.align		4
.L_9:
        /*003c*/ 	.byte	0x04, 0x11
        /*003e*/ 	.short	(.L_11 - .L_10)
	.align		4
.L_10:
        /*0040*/ 	.word	index@(_Z16Filtre_bilateraliiPfS_S_)
        /*0044*/ 	.word	0x00000000


	//----- nvinfo : EIATTR_MIN_STACK_SIZE
	.align		4
.L_11:
        /*0048*/ 	.byte	0x04, 0x12
        /*004a*/ 	.short	(.L_13 - .L_12)
	.align		4
.L_12:
        /*004c*/ 	.word	index@(_Z16Filtre_bilateraliiPfS_S_)
        /*0050*/ 	.word	0x00000000


	//----- nvinfo : EIATTR_MIN_STACK_SIZE
	.align		4
.L_13:
        /*0054*/ 	.byte	0x04, 0x12
        /*0056*/ 	.short	(.L_15 - .L_14)
	.align		4
.L_14:
        /*0058*/ 	.word	index@(_Z6FiltreiiPfS_)
        /*005c*/ 	.word	0x00000000
.L_15:


//--------------------- .nv.compat                --------------------------
	.section	.nv.compat,"",@"SHT_CUDA_COMPAT_INFO"
	.align	4
        /*0000*/ 	.byte	0x02, 0x09, 0x00, 0x00, 0x02, 0x02, 0x01, 0x00, 0x02, 0x05, 0x05, 0x00, 0x03, 0x07, 0x01, 0x01
        /*0010*/ 	.byte	0x02, 0x03, 0x00, 0x00, 0x02, 0x06, 0x01, 0x00, 0x04, 0x0b, 0x08, 0x00, 0x01, 0x00, 0x00, 0x00
        /*0020*/ 	.byte	0x00, 0x00, 0x00, 0x00


//--------------------- .nv.info._Z16Filtre_bilateraliiPfS_S_ --------------------------
	.section	.nv.info._Z16Filtre_bilateraliiPfS_S_,"",@"SHT_CUDA_INFO"
	.sectionflags	@""
	.align	4


	//----- nvinfo : EIATTR_CUDA_API_VERSION
	.align		4
        /*0000*/ 	.byte	0x04, 0x37
        /*0002*/ 	.short	(.L_17 - .L_16)
.L_16:
        /*0004*/ 	.word	0x00000082


	//----- nvinfo : EIATTR_KPARAM_INFO
	.align		4
.L_17:
        /*0008*/ 	.byte	0x04, 0x17
        /*000a*/ 	.short	(.L_19 - .L_18)
.L_18:
        /*000c*/ 	.word	0x00000000
        /*0010*/ 	.short	0x0004
        /*0012*/ 	.short	0x0018
        /*0014*/ 	.byte	0x00, 0xf5, 0x21, 0x00


	//----- nvinfo : EIATTR_KPARAM_INFO
	.align		4
.L_19:
        /*0018*/ 	.byte	0x04, 0x17
        /*001a*/ 	.short	(.L_21 - .L_20)
.L_20:
        /*001c*/ 	.word	0x00000000
        /*0020*/ 	.short	0x0003
        /*0022*/ 	.short	0x0010
        /*0024*/ 	.byte	0x00, 0xf5, 0x21, 0x00


	//----- nvinfo : EIATTR_KPARAM_INFO
	.align		4
.L_21:
        /*0028*/ 	.byte	0x04, 0x17
        /*002a*/ 	.short	(.L_23 - .L_22)
.L_22:
        /*002c*/ 	.word	0x00000000
        /*0030*/ 	.short	0x0002
        /*0032*/ 	.short	0x0008
        /*0034*/ 	.byte	0x00, 0xf5, 0x21, 0x00


	//----- nvinfo : EIATTR_KPARAM_INFO
	.align		4
.L_23:
        /*0038*/ 	.byte	0x04, 0x17
        /*003a*/ 	.short	(.L_25 - .L_24)
.L_24:
        /*003c*/ 	.word	0x00000000
        /*0040*/ 	.short	0x0001
        /*0042*/ 	.short	0x0004
        /*0044*/ 	.byte	0x00, 0xf0, 0x11, 0x00


	//----- nvinfo : EIATTR_KPARAM_INFO
	.align		4
.L_25:
        /*0048*/ 	.byte	0x04, 0x17
        /*004a*/ 	.short	(.L_27 - .L_26)
.L_26:
        /*004c*/ 	.word	0x00000000
        /*0050*/ 	.short	0x0000
        /*0052*/ 	.short	0x0000
        /*0054*/ 	.byte	0x00, 0xf0, 0x11, 0x00


	//----- nvinfo : EIATTR_SPARSE_MMA_MASK
	.align		4
.L_27:
        /*0058*/ 	.byte	0x03, 0x50
        /*005a*/ 	.short	0x0000


	//----- nvinfo : EIATTR_MAXREG_COUNT
	.align		4
        /*005c*/ 	.byte	0x03, 0x1b
        /*005e*/ 	.short	0x00ff


	//----- nvinfo : EIATTR_MERCURY_ISA_VERSION
	.align		4
        /*0060*/ 	.byte	0x03, 0x5f
        /*0062*/ 	.short	0x0101


	//----- nvinfo : EIATTR_VRC_CTA_INIT_COUNT
	.align		4
        /*0064*/ 	.byte	0x02, 0x4a
	.zero		1
	.zero		1


	//----- nvinfo : EIATTR_EXIT_INSTR_OFFSETS
	.align		4
        /*0068*/ 	.byte	0x04, 0x1c
        /*006a*/ 	.short	(.L_29 - .L_28)


	//   ....[0]....
.L_28:
        /*006c*/ 	.word	0x00000070


	//   ....[1]....
        /*0070*/ 	.word	0x00000f10


	//----- nvinfo : EIATTR_CRS_STACK_SIZE
	.align		4
.L_29:
        /*0074*/ 	.byte	0x04, 0x1e
        /*0076*/ 	.short	(.L_31 - .L_30)
.L_30:
        /*0078*/ 	.word	0x00000000


	//----- nvinfo : EIATTR_CBANK_PARAM_SIZE
	.align		4
.L_31:
        /*007c*/ 	.byte	0x03, 0x19
        /*007e*/ 	.short	0x0020


	//----- nvinfo : EIATTR_PARAM_CBANK
	.align		4
        /*0080*/ 	.byte	0x04, 0x0a
        /*0082*/ 	.short	(.L_33 - .L_32)
	.align		4
.L_32:
        /*0084*/ 	.word	index@(.nv.constant0._Z16Filtre_bilateraliiPfS_S_)
        /*0088*/ 	.short	0x0380
        /*008a*/ 	.short	0x0020


	//----- nvinfo : EIATTR_SW_WAR
	.align		4
.L_33:
        /*008c*/ 	.byte	0x04, 0x36
        /*008e*/ 	.short	(.L_35 - .L_34)
.L_34:
        /*0090*/ 	.word	0x00000008
.L_35:


//--------------------- .nv.info._Z6FiltreiiPfS_  --------------------------
	.section	.nv.info._Z6FiltreiiPfS_,"",@"SHT_CUDA_INFO"
	.sectionflags	@""
	.align	4


	//----- nvinfo : EIATTR_CUDA_API_VERSION
	.align		4
        /*0000*/ 	.byte	0x04, 0x37
        /*0002*/ 	.short	(.L_37 - .L_36)
.L_36:
        /*0004*/ 	.word	0x00000082


	//----- nvinfo : EIATTR_KPARAM_INFO
	.align		4
.L_37:
        /*0008*/ 	.byte	0x04, 0x17
        /*000a*/ 	.short	(.L_39 - .L_38)
.L_38:
        /*000c*/ 	.word	0x00000000
        /*0010*/ 	.short	0x0003
        /*0012*/ 	.short	0x0010
        /*0014*/ 	.byte	0x00, 0xf5, 0x21, 0x00


	//----- nvinfo : EIATTR_KPARAM_INFO
	.align		4
.L_39:
        /*0018*/ 	.byte	0x04, 0x17
        /*001a*/ 	.short	(.L_41 - .L_40)
.L_40:
        /*001c*/ 	.word	0x00000000
        /*0020*/ 	.short	0x0002
        /*0022*/ 	.short	0x0008
        /*0024*/ 	.byte	0x00, 0xf5, 0x21, 0x00


	//----- nvinfo : EIATTR_KPARAM_INFO
	.align		4
.L_41:
        /*0028*/ 	.byte	0x04, 0x17
        /*002a*/ 	.short	(.L_43 - .L_42)
.L_42:
        /*002c*/ 	.word	0x00000000
        /*0030*/ 	.short	0x0001
        /*0032*/ 	.short	0x0004
        /*0034*/ 	.byte	0x00, 0xf0, 0x11, 0x00


	//----- nvinfo : EIATTR_KPARAM_INFO
	.align		4
.L_43:
        /*0038*/ 	.byte	0x04, 0x17
        /*003a*/ 	.short	(.L_45 - .L_44)
.L_44:
        /*003c*/ 	.word	0x00000000
        /*0040*/ 	.short	0x0000
        /*0042*/ 	.short	0x0000
        /*0044*/ 	.byte	0x00, 0xf0, 0x11, 0x00


	//----- nvinfo : EIATTR_SPARSE_MMA_MASK
	.align		4
.L_45:
        /*0048*/ 	.byte	0x03, 0x50
        /*004a*/ 	.short	0x0000


	//----- nvinfo : EIATTR_MAXREG_COUNT
	.align		4
        /*004c*/ 	.byte	0x03, 0x1b
        /*004e*/ 	.short	0x00ff


	//----- nvinfo : EIATTR_MERCURY_ISA_VERSION
	.align		4
        /*0050*/ 	.byte	0x03, 0x5f
        /*0052*/ 	.short	0x0101


	//----- nvinfo : EIATTR_VRC_CTA_INIT_COUNT
	.align		4
        /*0054*/ 	.byte	0x02, 0x4a
	.zero		1
	.zero		1


	//----- nvinfo : EIATTR_EXIT_INSTR_OFFSETS
	.align		4
        /*0058*/ 	.byte	0x04, 0x1c
        /*005a*/ 	.short	(.L_47 - .L_46)


	//   ....[0]....
.L_46:
        /*005c*/ 	.word	0x00000070


	//   ....[1]....
        /*0060*/ 	.word	0x00001410


	//----- nvinfo : EIATTR_CRS_STACK_SIZE
	.align		4
.L_47:
        /*0064*/ 	.byte	0x04, 0x1e
        /*0066*/ 	.short	(.L_49 - .L_48)
.L_48:
        /*0068*/ 	.word	0x00000000


	//----- nvinfo : EIATTR_CBANK_PARAM_SIZE
	.align		4
.L_49:
        /*006c*/ 	.byte	0x03, 0x19
        /*006e*/ 	.short	0x0018


	//----- nvinfo : EIATTR_PARAM_CBANK
	.align		4
        /*0070*/ 	.byte	0x04, 0x0a
        /*0072*/ 	.short	(.L_51 - .L_50)
	.align		4
.L_50:
        /*0074*/ 	.word	index@(.nv.constant0._Z6FiltreiiPfS_)
        /*0078*/ 	.short	0x0380
        /*007a*/ 	.short	0x0018


	//----- nvinfo : EIATTR_SW_WAR
	.align		4
.L_51:
        /*007c*/ 	.byte	0x04, 0x36
        /*007e*/ 	.short	(.L_53 - .L_52)
.L_52:
        /*0080*/ 	.word	0x00000008
.L_53:


//--------------------- .nv.callgraph             --------------------------
	.section	.nv.callgraph,"",@"SHT_CUDA_CALLGRAPH"
	.align	4
	.sectionentsize	8
	.align		4
        /*0000*/ 	.word	0x00000000
	.align		4
        /*0004*/ 	.word	0xffffffff
	.align		4
        /*0008*/ 	.word	0x00000000
	.align		4
        /*000c*/ 	.word	0xfffffffe
	.align		4
        /*0010*/ 	.word	0x00000000
	.align		4
        /*0014*/ 	.word	0xfffffffd
	.align		4
        /*0018*/ 	.word	0x00000000
	.align		4
        /*001c*/ 	.word	0xfffffffc


//--------------------- .text._Z16Filtre_bilateraliiPfS_S_ --------------------------
	.section	.text._Z16Filtre_bilateraliiPfS_S_,"ax",@progbits
	.align	128
        .global         _Z16Filtre_bilateraliiPfS_S_
        .type           _Z16Filtre_bilateraliiPfS_S_,@function
        .size           _Z16Filtre_bilateraliiPfS_S_,(.L_x_43 - _Z16Filtre_bilateraliiPfS_S_)
        .other          _Z16Filtre_bilateraliiPfS_S_,@"STO_CUDA_ENTRY STV_DEFAULT"
_Z16Filtre_bilateraliiPfS_S_:
.text._Z16Filtre_bilateraliiPfS_S_:
[----:B------:R-:W-:Y:S01]  /*0000*/  LDC R1, c[0x0][0x37c] ;  /* 0x0000df00ff017b82 */ /* 0x000fe20000000800 */
[----:B------:R-:W0:Y:S07]  /*0010*/  S2R R5, SR_TID.X ;  /* 0x0000000000057919 */ /* 0x000e2e0000002100 */
[----:B------:R-:W0:Y:S08]  /*0020*/  S2UR UR4, SR_CTAID.X ;  /* 0x00000000000479c3 */ /* 0x000e300000002500 */
[----:B------:R-:W0:Y:S08]  /*0030*/  LDC R4, c[0x0][0x360] ;  /* 0x0000d800ff047b82 */ /* 0x000e300000000800 */
[----:B------:R-:W1:Y:S01]  /*0040*/  LDC R3, c[0x0][0x380] ;  /* 0x0000e000ff037b82 */ /* 0x000e620000000800 */
[----:B0-----:R-:W-:-:S05]  /*0050*/  IMAD R4, R4, UR4, R5 ;  /* 0x0000000404047c24 */ /* 0x001fca000f8e0205 */
[----:B-1----:R-:W-:-:S13]  /*0060*/  ISETP.GE.AND P0, PT, R4, R3, PT ;  /* 0x000000030400720c */ /* 0x002fda0003f06270 */
[----:B------:R-:W-:Y:S05]  /*0070*/  @P0 EXIT ;  /* 0x000000000000094d */ /* 0x000fea0003800000 */
[----:B------:R-:W-:Y:S01]  /*0080*/  VIADD R9, R3, 0x1 ;  /* 0x0000000103097836 */ /* 0x000fe20000000000 */
[----:B------:R-:W-:Y:S01]  /*0090*/  IABS R5, R4 ;  /* 0x0000000400057213 */ /* 0x000fe20000000000 */
[----:B------:R-:W0:Y:S01]  /*00a0*/  LDCU UR10, c[0x0][0x384] ;  /* 0x00007080ff0a77ac */ /* 0x000e220008000800 */
[----:B------:R-:W-:Y:S01]  /*00b0*/  BSSY.RECONVERGENT B0, `(.L_x_0) ;  /* 0x00000d7000007945 */ /* 0x000fe20003800200 */
[----:B------:R-:W-:Y:S02]  /*00c0*/  MOV R25, RZ ;  /* 0x000000ff00197202 */ /* 0x000fe40000000f00 */
[-C--:B------:R-:W-:Y:S01]  /*00d0*/  IABS R11, R9.reuse ;  /* 0x00000009000b7213 */ /* 0x080fe20000000000 */
[----:B------:R-:W1:Y:S01]  /*00e0*/  LDCU.64 UR8, c[0x0][0x358] ;  /* 0x00006b00ff0877ac */ /* 0x000e620008000a00 */
[----:B------:R-:W-:Y:S02]  /*00f0*/  IABS R8, R9 ;  /* 0x0000000900087213 */ /* 0x000fe40000000000 */
[----:B------:R-:W2:Y:S08]  /*0100*/  I2F.RP R0, R11 ;  /* 0x0000000b00007306 */ /* 0x000eb00000209400 */
[----:B--2---:R-:W2:Y:S02]  /*0110*/  MUFU.RCP R0, R0 ;  /* 0x0000000000007308 */ /* 0x004ea40000001000 */
[----:B--2---:R-:W-:-:S06]  /*0120*/  VIADD R6, R0, 0xffffffe ;  /* 0x0ffffffe00067836 */ /* 0x004fcc0000000000 */
[----:B------:R2:W3:Y:S02]  /*0130*/  F2I.FTZ.U32.TRUNC.NTZ R7, R6 ;  /* 0x0000000600077305 */ /* 0x0004e4000021f000 */
[----:B--2---:R-:W-:Y:S02]  /*0140*/  HFMA2 R6, -RZ, RZ, 0, 0 ;  /* 0x00000000ff067431 */ /* 0x004fe400000001ff */
[----:B---3--:R-:W-:-:S04]  /*0150*/  IMAD.MOV R2, RZ, RZ, -R7 ;  /* 0x000000ffff027224 */ /* 0x008fc800078e0a07 */
[----:B------:R-:W-:-:S04]  /*0160*/  IMAD R13, R2, R11, RZ ;  /* 0x0000000b020d7224 */ /* 0x000fc800078e02ff */
[----:B------:R-:W-:Y:S02]  /*0170*/  IMAD.HI.U32 R2, R7, R13, R6 ;  /* 0x0000000d07027227 */ /* 0x000fe400078e0006 */
[----:B------:R-:W2:Y:S02]  /*0180*/  LDC.64 R12, c[0x0][0x388] ;  /* 0x0000e200ff0c7b82 */ /* 0x000ea40000000a00 */
[----:B------:R-:W-:Y:S02]  /*0190*/  IMAD.MOV R7, RZ, RZ, -R8 ;  /* 0x000000ffff077224 */ /* 0x000fe400078e0a08 */
[----:B------:R-:W-:-:S04]  /*01a0*/  IMAD.HI.U32 R0, R2, R5, RZ ;  /* 0x0000000502007227 */ /* 0x000fc800078e00ff */
[----:B------:R-:W-:-:S05]  /*01b0*/  IMAD R2, R0, R7, R5 ;  /* 0x0000000700027224 */ /* 0x000fca00078e0205 */
[----:B------:R-:W-:Y:S01]  /*01c0*/  ISETP.GT.U32.AND P2, PT, R11, R2, PT ;  /* 0x000000020b00720c */ /* 0x000fe20003f44070 */
[----:B--2---:R-:W-:-:S12]  /*01d0*/  IMAD.WIDE R12, R4, 0x4, R12 ;  /* 0x00000004040c7825 */ /* 0x004fd800078e020c */
[----:B------:R-:W-:Y:S01]  /*01e0*/  @!P2 IADD3 R0, PT, PT, R0, 0x1, RZ ;  /* 0x000000010000a810 */ /* 0x000fe20007ffe0ff */
[----:B------:R-:W-:Y:S01]  /*01f0*/  @!P2 IMAD.IADD R2, R2, 0x1, -R11 ;  /* 0x000000010202a824 */ /* 0x000fe200078e0a0b */
[----:B------:R-:W-:-:S04]  /*0200*/  ISETP.NE.AND P2, PT, R9, RZ, PT ;  /* 0x000000ff0900720c */ /* 0x000fc80003f45270 */
[----:B------:R-:W-:Y:S01]  /*0210*/  ISETP.GE.U32.AND P0, PT, R2, R11, PT ;  /* 0x0000000b0200720c */ /* 0x000fe20003f06070 */
[----:B------:R-:W-:Y:S01]  /*0220*/  IMAD.MOV.U32 R11, RZ, RZ, RZ ;  /* 0x000000ffff0b7224 */ /* 0x000fe200078e00ff */
[----:B------:R-:W-:-:S04]  /*0230*/  LOP3.LUT R2, R4, R9, RZ, 0x3c, !PT ;  /* 0x0000000904027212 */ /* 0x000fc800078e3cff */
[----:B------:R-:W-:-:S07]  /*0240*/  ISETP.GE.AND P1, PT, R2, RZ, PT ;  /* 0x000000ff0200720c */ /* 0x000fce0003f26270 */
[----:B------:R-:W-:-:S06]  /*0250*/  @P0 VIADD R0, R0, 0x1 ;  /* 0x0000000100000836 */ /* 0x000fcc0000000000 */
[----:B------:R-:W-:Y:S01]  /*0260*/  @!P1 IMAD.MOV R0, RZ, RZ, -R0 ;  /* 0x000000ffff009224 */ /* 0x000fe200078e0a00 */
[----:B------:R-:W-:-:S04]  /*0270*/  @!P2 LOP3.LUT R0, RZ, R9, RZ, 0x33, !PT ;  /* 0x00000009ff00a212 */ /* 0x000fc800078e33ff */
[C---:B0-----:R-:W-:Y:S01]  /*0280*/  IADD3 R9, PT, PT, R0.reuse, -UR10, RZ ;  /* 0x8000000a00097c10 */ /* 0x041fe2000fffe0ff */
[----:B------:R-:W-:-:S05]  /*0290*/  VIADD R2, R0, UR10 ;  /* 0x0000000a00027c36 */ /* 0x000fca0008000000 */
[----:B------:R-:W-:-:S13]  /*02a0*/  ISETP.GE.AND P0, PT, R9, R2, PT ;  /* 0x000000020900720c */ /* 0x000fda0003f06270 */
[----:B-1----:R-:W-:Y:S05]  /*02b0*/  @P0 BRA `(.L_x_1) ;  /* 0x0000000800d80947 */ /* 0x002fea0003800000 */
[----:B------:R-:W-:Y:S02]  /*02c0*/  IABS R14, R3 ;  /* 0x00000003000e7213 */ /* 0x000fe40000000000 */
[----:B------:R-:W-:Y:S02]  /*02d0*/  ISETP.GE.AND P2, PT, R4, RZ, PT ;  /* 0x000000ff0400720c */ /* 0x000fe40003f46270 */
[----:B------:R-:W0:Y:S01]  /*02e0*/  I2F.RP R8, R14 ;  /* 0x0000000e00087306 */ /* 0x000e220000209400 */
[----:B------:R-:W-:-:S07]  /*02f0*/  MOV R25, RZ ;  /* 0x000000ff00197202 */ /* 0x000fce0000000f00 */
[----:B0-----:R-:W0:Y:S02]  /*0300*/  MUFU.RCP R8, R8 ;  /* 0x0000000800087308 */ /* 0x001e240000001000 */
[----:B0-----:R-:W-:-:S06]  /*0310*/  VIADD R6, R8, 0xffffffe ;  /* 0x0ffffffe08067836 */ /* 0x001fcc0000000000 */
[----:B------:R0:W1:Y:S02]  /*0320*/  F2I.FTZ.U32.TRUNC.NTZ R7, R6 ;  /* 0x0000000600077305 */ /* 0x000064000021f000 */
[----:B0-----:R-:W-:Y:S01]  /*0330*/  MOV R6, RZ ;  /* 0x000000ff00067202 */ /* 0x001fe20000000f00 */
[----:B-1----:R-:W-:-:S04]  /*0340*/  IMAD.MOV R11, RZ, RZ, -R7 ;  /* 0x000000ffff0b7224 */ /* 0x002fc800078e0a07 */
[----:B------:R-:W-:-:S04]  /*0350*/  IMAD R11, R11, R14, RZ ;  /* 0x0000000e0b0b7224 */ /* 0x000fc800078e02ff */
[----:B------:R-:W-:-:S04]  /*0360*/  IMAD.HI.U32 R10, R7, R11, R6 ;  /* 0x0000000b070a7227 */ /* 0x000fc800078e0006 */
[----:B------:R-:W-:Y:S02]  /*0370*/  IMAD.MOV.U32 R11, RZ, RZ, RZ ;  /* 0x000000ffff0b7224 */ /* 0x000fe400078e00ff */
[----:B------:R-:W-:-:S04]  /*0380*/  IMAD.HI.U32 R10, R10, R5, RZ ;  /* 0x000000050a0a7227 */ /* 0x000fc800078e00ff */
[----:B------:R-:W-:-:S04]  /*0390*/  IMAD.MOV R10, RZ, RZ, -R10 ;  /* 0x000000ffff0a7224 */ /* 0x000fc800078e0a0a */
[----:B------:R-:W-:-:S05]  /*03a0*/  IMAD R5, R14, R10, R5 ;  /* 0x0000000a0e057224 */ /* 0x000fca00078e0205 */
[----:B------:R-:W-:-:S13]  /*03b0*/  ISETP.GT.U32.AND P0, PT, R14, R5, PT ;  /* 0x000000050e00720c */ /* 0x000fda0003f04070 */
[----:B------:R-:W-:Y:S01]  /*03c0*/  @!P0 IMAD.IADD R5, R5, 0x1, -R14 ;  /* 0x0000000105058824 */ /* 0x000fe200078e0a0e */
[----:B------:R-:W-:-:S04]  /*03d0*/  ISETP.NE.AND P0, PT, R3, RZ, PT ;  /* 0x000000ff0300720c */ /* 0x000fc80003f05270 */
[----:B------:R-:W-:-:S13]  /*03e0*/  ISETP.GT.U32.AND P1, PT, R14, R5, PT ;  /* 0x000000050e00720c */ /* 0x000fda0003f24070 */
[----:B------:R-:W-:-:S05]  /*03f0*/  @!P1 IADD3 R5, PT, PT, R5, -R14, RZ ;  /* 0x8000000e05059210 */ /* 0x000fca0007ffe0ff */
[----:B------:R-:W-:Y:S02]  /*0400*/  IMAD.MOV.U32 R6, RZ, RZ, R5 ;  /* 0x000000ffff067224 */ /* 0x000fe400078e0005 */
[----:B------:R-:W-:Y:S02]  /*0410*/  IMAD.MOV.U32 R5, RZ, RZ, R9 ;  /* 0x000000ffff057224 */ /* 0x000fe400078e0009 */
[----:B------:R-:W-:Y:S01]  /*0420*/  @!P2 IMAD.MOV R6, RZ, RZ, -R6 ;  /* 0x000000ffff06a224 */ /* 0x000fe200078e0a06 */
[----:B------:R-:W-:-:S04]  /*0430*/  @!P0 LOP3.LUT R6, RZ, R3, RZ, 0x33, !PT ;  /* 0x00000003ff068212 */ /* 0x000fc800078e33ff */
[C---:B------:R-:W-:Y:S01]  /*0440*/  IADD3 R4, PT, PT, R6.reuse, -UR10, RZ ;  /* 0x8000000a06047c10 */ /* 0x040fe2000fffe0ff */
[C---:B------:R-:W-:Y:S02]  /*0450*/  VIADD R3, R6.reuse, UR10 ;  /* 0x0000000a06037c36 */ /* 0x040fe40008000000 */
[----:B------:R-:W-:-:S03]  /*0460*/  VIADD R6, R6, 0x2 ;  /* 0x0000000206067836 */ /* 0x000fc60000000000 */
[----:B------:R-:W-:-:S13]  /*0470*/  ISETP.GE.AND P0, PT, R4, R3, PT ;  /* 0x000000030400720c */ /* 0x000fda0003f06270 */
.L_x_6:
[----:B------:R-:W-:Y:S04]  /*0480*/  BSSY.RECONVERGENT B1, `(.L_x_2) ;  /* 0x0000096000017945 */ /* 0x000fe80003800200 */
[----:B-----5:R-:W-:Y:S05]  /*0490*/  @P0 BRA `(.L_x_3) ;  /* 0x0000000800500947 */ /* 0x020fea0003800000 */
[----:B------:R0:W5:Y:S01]  /*04a0*/  LDG.E R7, desc[UR8][R12.64] ;  /* 0x000000080c077981 */ /* 0x000162000c1e1900 */
[----:B------:R-:W1:Y:S01]  /*04b0*/  LDCU UR5, c[0x0][0x384] ;  /* 0x00007080ff0577ac */ /* 0x000e620008000800 */
[----:B------:R-:W-:Y:S01]  /*04c0*/  MOV R3, R4 ;  /* 0x0000000400037202 */ /* 0x000fe20000000f00 */
[----:B-1----:R-:W-:-:S04]  /*04d0*/  ULEA UR4, UR5, 0xffffffff, 0x1 ;  /* 0xffffffff05047891 */ /* 0x002fc8000f8e08ff */
[----:B------:R-:W-:-:S09]  /*04e0*/  UISETP.GE.U32.AND UP0, UPT, UR4, 0x3, UPT ;  /* 0x000000030400788c */ /* 0x000fd2000bf06070 */
[----:B0-----:R-:W-:Y:S05]  /*04f0*/  BRA.U !UP0, `(.L_x_4) ;  /* 0x0000000508747547 */ /* 0x001fea000b800000 */
[----:B------:R-:W0:Y:S01]  /*0500*/  LDC.64 R14, c[0x0][0x388] ;  /* 0x0000e200ff0e7b82 */ /* 0x000e220000000a00 */
[----:B------:R-:W1:Y:S01]  /*0510*/  LDCU UR7, c[0x0][0x380] ;  /* 0x00007000ff0777ac */ /* 0x000e620008000800 */
[----:B------:R-:W-:Y:S02]  /*0520*/  VIADD R3, R4, 0x1 ;  /* 0x0000000104037836 */ /* 0x000fe40000000000 */
[----:B------:R-:W-:Y:S01]  /*0530*/  IMAD.IADD R9, R0, 0x1, -R5 ;  /* 0x0000000100097824 */ /* 0x000fe200078e0a05 */
[----:B------:R-:W-:Y:S01]  /*0540*/  USHF.L.U32 UR4, UR5, 0x1, URZ ;  /* 0x0000000105047899 */ /* 0x000fe200080006ff */
[----:B------:R-:W2:Y:S02]  /*0550*/  LDCU.64 UR12, c[0x0][0x390] ;  /* 0x00007200ff0c77ac */ /* 0x000ea40008000a00 */
[----:B------:R-:W3:Y:S01]  /*0560*/  LDC.64 R16, c[0x0][0x398] ;  /* 0x0000e600ff107b82 */ /* 0x000ee20000000a00 */
[----:B------:R-:W-:Y:S02]  /*0570*/  ULOP3.LUT UR4, UR4, 0xfffffffc, URZ, 0xc0, !UPT ;  /* 0xfffffffc04047892 */ /* 0x000fe4000f8ec0ff */
[----:B------:R-:W-:-:S02]  /*0580*/  UIADD3 UR6, UPT, UPT, UR5, 0x2, URZ ;  /* 0x0000000205067890 */ /* 0x000fc4000fffe0ff */
[----:B------:R-:W-:Y:S01]  /*0590*/  UIADD3 UR4, UPT, UPT, -UR4, URZ, URZ ;  /* 0x000000ff04047290 */ /* 0x000fe2000fffe1ff */
[----:B-1----:R-:W-:-:S11]  /*05a0*/  IMAD R8, R5, UR7, R4 ;  /* 0x0000000705087c24 */ /* 0x002fd6000f8e0204 */
.L_x_5:
[----:B0-----:R-:W-:-:S05]  /*05b0*/  IMAD.WIDE R20, R8, 0x4, R14 ;  /* 0x0000000408147825 */ /* 0x001fca00078e020e */
[----:B------:R-:W4:Y:S04]  /*05c0*/  LDG.E R10, desc[UR8][R20.64+0x4] ;  /* 0x00000408140a7981 */ /* 0x000f28000c1e1900 */
[----:B------:R-:W3:Y:S01]  /*05d0*/  LDG.E R24, desc[UR8][R20.64] ;  /* 0x0000000814187981 */ /* 0x000ee2000c1e1900 */
[----:B------:R-:W-:Y:S02]  /*05e0*/  UIADD3 UR7, UPT, UPT, UR6, -0x1, URZ ;  /* 0xffffffff06077890 */ /* 0x000fe4000fffe0ff */
[----:B------:R-:W-:-:S05]  /*05f0*/  LOP3.LUT R18, R9, UR6, RZ, 0x3c, !PT ;  /* 0x0000000609127c12 */ /* 0x000fca000f8e3cff */
[----:B------:R-:W-:Y:S01]  /*0600*/  IMAD.WIDE R18, R18, 0x4, RZ ;  /* 0x0000000412127825 */ /* 0x000fe200078e02ff */
[----:B------:R-:W-:Y:S02]  /*0610*/  LOP3.LUT R22, R9, UR7, RZ, 0x3c, !PT ;  /* 0x0000000709167c12 */ /* 0x000fe4000f8e3cff */
[----:B------:R-:W-:-:S03]  /*0620*/  LOP3.LUT R18, R18, 0x8, RZ, 0x3c, !PT ;  /* 0x0000000812127812 */ /* 0x000fc600078e3cff */
[----:B------:R-:W-:Y:S01]  /*0630*/  IMAD.WIDE R22, R22, 0x4, RZ ;  /* 0x0000000416167825 */ /* 0x000fe200078e02ff */
[----:B--2---:R-:W-:Y:S02]  /*0640*/  IADD3 R18, P1, PT, R18, UR12, RZ ;  /* 0x0000000c12127c10 */ /* 0x004fe4000ff3e0ff */
[----:B------:R-:W-:Y:S02]  /*0650*/  LOP3.LUT R26, R22, 0x8, RZ, 0x3c, !PT ;  /* 0x00000008161a7812 */ /* 0x000fe400078e3cff */
[----:B------:R-:W-:Y:S02]  /*0660*/  IADD3.X R19, PT, PT, R19, UR13, RZ, P1, !PT ;  /* 0x0000000d13137c10 */ /* 0x000fe40008ffe4ff */
[----:B------:R-:W-:-:S04]  /*0670*/  IADD3 R26, P1, PT, R26, UR12, RZ ;  /* 0x0000000c1a1a7c10 */ /* 0x000fc8000ff3e0ff */
[----:B------:R-:W-:Y:S01]  /*0680*/  IADD3.X R27, PT, PT, R23, UR13, RZ, P1, !PT ;  /* 0x0000000d171b7c10 */ /* 0x000fe20008ffe4ff */
[----:B------:R-:W2:Y:S01]  /*0690*/  LDG.E R19, desc[UR8][R18.64] ;  /* 0x0000000812137981 */ /* 0x000ea2000c1e1900 */
[----:B------:R-:W-:-:S05]  /*06a0*/  IABS R23, R8 ;  /* 0x0000000800177213 */ /* 0x000fca0000000000 */
[----:B------:R-:W-:-:S06]  /*06b0*/  IMAD.WIDE R22, R23, 0x4, R14 ;  /* 0x0000000417167825 */ /* 0x000fcc00078e020e */
[----:B------:R4:W2:Y:S02]  /*06c0*/  LDG.E R22, desc[UR8][R22.64] ;  /* 0x0000000816167981 */ /* 0x0008a4000c1e1900 */
[C---:B----45:R-:W-:Y:S01]  /*06d0*/  FADD R23, R7.reuse, -R10 ;  /* 0x8000000a07177221 */ /* 0x070fe20000000000 */
[----:B------:R-:W-:Y:S01]  /*06e0*/  IADD3 R10, PT, PT, R8, 0x1, RZ ;  /* 0x00000001080a7810 */ /* 0x000fe20007ffe0ff */
[----:B---3--:R-:W-:-:S04]  /*06f0*/  FADD R24, R7, -R24 ;  /* 0x8000001807187221 */ /* 0x008fc80000000000 */
[----:B------:R0:W1:Y:S02]  /*0700*/  F2I.TRUNC.NTZ R29, |R24| ;  /* 0x40000018001d7305 */ /* 0x000064000020f100 */
[----:B0-----:R-:W-:-:S06]  /*0710*/  IABS R24, R10 ;  /* 0x0000000a00187213 */ /* 0x001fcc0000000000 */
[----:B------:R0:W3:Y:S01]  /*0720*/  F2I.TRUNC.NTZ R10, |R23| ;  /* 0x40000017000a7305 */ /* 0x0000e2000020f100 */
[--C-:B-1----:R-:W-:Y:S01]  /*0730*/  IMAD.WIDE R28, R29, 0x4, R16.reuse ;  /* 0x000000041d1c7825 */ /* 0x102fe200078e0210 */
[----:B0-----:R3:W4:Y:S04]  /*0740*/  LDG.E R23, desc[UR8][R26.64] ;  /* 0x000000081a177981 */ /* 0x001728000c1e1900 */
[----:B------:R0:W4:Y:S01]  /*0750*/  LDG.E R18, desc[UR8][R28.64] ;  /* 0x000000081c127981 */ /* 0x000122000c1e1900 */
[----:B---3--:R-:W-:-:S03]  /*0760*/  IMAD.WIDE R26, R10, 0x4, R16 ;  /* 0x000000040a1a7825 */ /* 0x008fc600078e0210 */
[----:B------:R-:W3:Y:S01]  /*0770*/  LDG.E R10, desc[UR8][R20.64+0x8] ;  /* 0x00000808140a7981 */ /* 0x000ee2000c1e1900 */
[----:B0-----:R-:W-:-:S03]  /*0780*/  IMAD.WIDE R28, R24, 0x4, R14 ;  /* 0x00000004181c7825 */ /* 0x001fc600078e020e */
[----:B------:R-:W3:Y:S04]  /*0790*/  LDG.E R26, desc[UR8][R26.64] ;  /* 0x000000081a1a7981 */ /* 0x000ee8000c1e1900 */
[----:B------:R2:W3:Y:S04]  /*07a0*/  LDG.E R24, desc[UR8][R28.64] ;  /* 0x000000081c187981 */ /* 0x0004e8000c1e1900 */
[----:B------:R0:W3:Y:S01]  /*07b0*/  LDG.E R28, desc[UR8][R20.64+0xc] ;  /* 0x00000c08141c7981 */ /* 0x0000e2000c1e1900 */
[----:B------:R-:W-:Y:S01]  /*07c0*/  UIADD3 UR7, UPT, UPT, UR6, -0x2, URZ ;  /* 0xfffffffe06077890 */ /* 0x000fe2000fffe0ff */
[----:B--2---:R-:W-:Y:S01]  /*07d0*/  FMUL R29, R22, R19 ;  /* 0x00000013161d7220 */ /* 0x004fe20000400000 */
[----:B----4-:R-:W-:-:S04]  /*07e0*/  FFMA R22, R19, R18, R25 ;  /* 0x0000001213167223 */ /* 0x010fc80000000019 */
[----:B------:R-:W-:Y:S01]  /*07f0*/  LOP3.LUT R19, R9, UR7, RZ, 0x3c, !PT ;  /* 0x0000000709137c12 */ /* 0x000fe2000f8e3cff */
[----:B------:R-:W-:Y:S02]  /*0800*/  VIADD R25, R8, 0x2 ;  /* 0x0000000208197836 */ /* 0x000fe40000000000 */
[----:B---3--:R-:W-:Y:S01]  /*0810*/  FADD R27, R7, -R10 ;  /* 0x8000000a071b7221 */ /* 0x008fe20000000000 */
[----:B------:R-:W-:Y:S01]  /*0820*/  FFMA R11, R29, R18, R11 ;  /* 0x000000121d0b7223 */ /* 0x000fe2000000000b */
[----:B------:R-:W-:-:S04]  /*0830*/  IMAD.WIDE R18, R19, 0x4, RZ ;  /* 0x0000000413127825 */ /* 0x000fc800078e02ff */
[----:B------:R-:W1:Y:S01]  /*0840*/  F2I.TRUNC.NTZ R27, |R27| ;  /* 0x4000001b001b7305 */ /* 0x000e62000020f100 */
[----:B0-----:R-:W-:Y:S02]  /*0850*/  IABS R21, R25 ;  /* 0x0000001900157213 */ /* 0x001fe40000000000 */
[----:B------:R-:W-:Y:S01]  /*0860*/  LOP3.LUT R18, R18, 0x8, RZ, 0x3c, !PT ;  /* 0x0000000812127812 */ /* 0x000fe200078e3cff */
[----:B------:R-:W-:Y:S02]  /*0870*/  UIADD3 UR7, UPT, UPT, UR6, -0x3, URZ ;  /* 0xfffffffd06077890 */ /* 0x000fe4000fffe0ff */
[----:B------:R-:W-:Y:S01]  /*0880*/  IMAD.WIDE R20, R21, 0x4, R14 ;  /* 0x0000000415147825 */ /* 0x000fe200078e020e */
[----:B------:R-:W-:-:S03]  /*0890*/  IADD3 R18, P1, PT, R18, UR12, RZ ;  /* 0x0000000c12127c10 */ /* 0x000fc6000ff3e0ff */
[----:B------:R-:W-:Y:S01]  /*08a0*/  FMUL R24, R24, R23 ;  /* 0x0000001718187220 */ /* 0x000fe20000400000 */
[----:B------:R-:W-:Y:S01]  /*08b0*/  FFMA R22, R23, R26, R22 ;  /* 0x0000001a17167223 */ /* 0x000fe20000000016 */
[----:B------:R1:W2:Y:S01]  /*08c0*/  LDG.E R10, desc[UR8][R20.64] ;  /* 0x00000008140a7981 */ /* 0x0002a2000c1e1900 */
[----:B------:R-:W-:Y:S02]  /*08d0*/  IADD3.X R19, PT, PT, R19, UR13, RZ, P1, !PT ;  /* 0x0000000d13137c10 */ /* 0x000fe40008ffe4ff */
[----:B------:R-:W-:Y:S01]  /*08e0*/  LOP3.LUT R23, R9, UR7, RZ, 0x3c, !PT ;  /* 0x0000000709177c12 */ /* 0x000fe2000f8e3cff */
[----:B------:R-:W-:Y:S02]  /*08f0*/  FADD R28, R7, -R28 ;  /* 0x8000001c071c7221 */ /* 0x000fe40000000000 */
[----:B------:R0:W2:Y:S01]  /*0900*/  LDG.E R25, desc[UR8][R18.64] ;  /* 0x0000000812197981 */ /* 0x0000a2000c1e1900 */
[----:B-1----:R-:W-:-:S04]  /*0910*/  IMAD.WIDE R20, R27, 0x4, R16 ;  /* 0x000000041b147825 */ /* 0x002fc800078e0210 */
[----:B------:R-:W-:Y:S02]  /*0920*/  VIADD R27, R8, 0x3 ;  /* 0x00000003081b7836 */ /* 0x000fe40000000000 */
[----:B0-----:R-:W-:Y:S02]  /*0930*/  IMAD.WIDE R18, R23, 0x4, RZ ;  /* 0x0000000417127825 */ /* 0x001fe400078e02ff */
[----:B------:R0:W3:Y:S01]  /*0940*/  LDG.E R23, desc[UR8][R20.64] ;  /* 0x0000000814177981 */ /* 0x0000e2000c1e1900 */
[----:B------:R-:W-:Y:S02]  /*0950*/  IABS R29, R27 ;  /* 0x0000001b001d7213 */ /* 0x000fe40000000000 */
[----:B------:R1:W0:Y:S01]  /*0960*/  F2I.TRUNC.NTZ R27, |R28| ;  /* 0x4000001c001b7305 */ /* 0x000222000020f100 */
[----:B------:R-:W-:-:S04]  /*0970*/  LOP3.LUT R18, R18, 0x8, RZ, 0x3c, !PT ;  /* 0x0000000812127812 */ /* 0x000fc800078e3cff */
[----:B------:R-:W-:Y:S01]  /*0980*/  IADD3 R18, P1, PT, R18, UR12, RZ ;  /* 0x0000000c12127c10 */ /* 0x000fe2000ff3e0ff */
[----:B-1----:R-:W-:-:S03]  /*0990*/  IMAD.WIDE R28, R29, 0x4, R14 ;  /* 0x000000041d1c7825 */ /* 0x002fc600078e020e */
[----:B------:R-:W-:Y:S01]  /*09a0*/  IADD3.X R19, PT, PT, R19, UR13, RZ, P1, !PT ;  /* 0x0000000d13137c10 */ /* 0x000fe20008ffe4ff */
[----:B0-----:R-:W-:-:S04]  /*09b0*/  IMAD.WIDE R20, R27, 0x4, R16 ;  /* 0x000000041b147825 */ /* 0x001fc800078e0210 */
[----:B------:R-:W4:Y:S04]  /*09c0*/  LDG.E R18, desc[UR8][R18.64] ;  /* 0x0000000812127981 */ /* 0x000f28000c1e1900 */
[----:B------:R-:W4:Y:S04]  /*09d0*/  LDG.E R29, desc[UR8][R28.64] ;  /* 0x000000081c1d7981 */ /* 0x000f28000c1e1900 */
[----:B------:R-:W4:Y:S01]  /*09e0*/  LDG.E R21, desc[UR8][R20.64] ;  /* 0x0000000814157981 */ /* 0x000f22000c1e1900 */
[----:B------:R-:W-:Y:S01]  /*09f0*/  UIADD3 UR4, UPT, UPT, UR4, 0x4, URZ ;  /* 0x0000000404047890 */ /* 0x000fe2000fffe0ff */
[----:B------:R-:W-:-:S03]  /*0a00*/  FFMA R24, R24, R26, R11 ;  /* 0x0000001a18187223 */ /* 0x000fc6000000000b */
[----:B------:R-:W-:Y:S01]  /*0a10*/  UISETP.NE.AND UP0, UPT, UR4, URZ, UPT ;  /* 0x000000ff0400728c */ /* 0x000fe2000bf05270 */
[----:B------:R-:W-:Y:S01]  /*0a20*/  IADD3 R3, PT, PT, R3, 0x4, RZ ;  /* 0x0000000403037810 */ /* 0x000fe20007ffe0ff */
[----:B------:R-:W-:Y:S01]  /*0a30*/  VIADD R8, R8, 0x4 ;  /* 0x0000000408087836 */ /* 0x000fe20000000000 */
[----:B------:R-:W-:Y:S01]  /*0a40*/  UIADD3 UR6, UPT, UPT, UR6, -0x4, URZ ;  /* 0xfffffffc06067890 */ /* 0x000fe2000fffe0ff */
[----:B--2---:R-:W-:-:S04]  /*0a50*/  FMUL R11, R10, R25 ;  /* 0x000000190a0b7220 */ /* 0x004fc80000400000 */
[-C--:B---3--:R-:W-:Y:S01]  /*0a60*/  FFMA R24, R11, R23.reuse, R24 ;  /* 0x000000170b187223 */ /* 0x088fe20000000018 */
[----:B------:R-:W-:Y:S01]  /*0a70*/  FFMA R25, R25, R23, R22 ;  /* 0x0000001719197223 */ /* 0x000fe20000000016 */
[----:B----4-:R-:W-:-:S03]  /*0a80*/  FMUL R11, R29, R18 ;  /* 0x000000121d0b7220 */ /* 0x010fc60000400000 */
[-C--:B------:R-:W-:Y:S01]  /*0a90*/  FFMA R25, R18, R21.reuse, R25 ;  /* 0x0000001512197223 */ /* 0x080fe20000000019 */
[----:B------:R-:W-:Y:S01]  /*0aa0*/  FFMA R11, R11, R21, R24 ;  /* 0x000000150b0b7223 */ /* 0x000fe20000000018 */
[----:B------:R-:W-:Y:S06]  /*0ab0*/  BRA.U UP0, `(.L_x_5) ;  /* 0xfffffff900bc7547 */ /* 0x000fec000b83ffff */
[----:B------:R-:W-:-:S07]  /*0ac0*/  VIADD R3, R3, 0xffffffff ;  /* 0xffffffff03037836 */ /* 0x000fce0000000000 */
.L_x_4:
[----:B------:R-:W-:-:S04]  /*0ad0*/  ULOP3.LUT UR4, UR5, 0x1, URZ, 0xc0, !UPT ;  /* 0x0000000105047892 */ /* 0x000fc8000f8ec0ff */
[----:B------:R-:W-:-:S09]  /*0ae0*/  UISETP.NE.U32.AND UP0, UPT, UR4, 0x1, UPT ;  /* 0x000000010400788c */ /* 0x000fd2000bf05070 */
[----:B------:R-:W-:Y:S05]  /*0af0*/  BRA.U UP0, `(.L_x_3) ;  /* 0x0000000100b87547 */ /* 0x000fea000b800000 */
[----:B------:R-:W0:Y:S01]  /*0b00*/  LDC.64 R8, c[0x0][0x388] ;  /* 0x0000e200ff087b82 */ /* 0x000e220000000a00 */
[----:B------:R-:W1:Y:S02]  /*0b10*/  LDCU UR4, c[0x0][0x380] ;  /* 0x00007000ff0477ac */ /* 0x000e640008000800 */
[----:B-1----:R-:W-:Y:S01]  /*0b20*/  IMAD R21, R5, UR4, R3 ;  /* 0x0000000405157c24 */ /* 0x002fe2000f8e0203 */
[----:B------:R-:W-:Y:S01]  /*0b30*/  IADD3 R14, PT, PT, R6, -R3, RZ ;  /* 0x80000003060e7210 */ /* 0x000fe20007ffe0ff */
[----:B------:R-:W-:Y:S01]  /*0b40*/  IMAD.IADD R22, R0, 0x1, -R5 ;  /* 0x0000000100167824 */ /* 0x000fe200078e0a05 */
[----:B------:R-:W1:Y:S01]  /*0b50*/  LDCU.64 UR4, c[0x0][0x390] ;  /* 0x00007200ff0477ac */ /* 0x000e620008000a00 */
[----:B0-----:R-:W-:-:S05]  /*0b60*/  IMAD.WIDE R18, R21, 0x4, R8 ;  /* 0x0000000415127825 */ /* 0x001fca00078e0208 */
[----:B------:R-:W2:Y:S04]  /*0b70*/  LDG.E R20, desc[UR8][R18.64] ;  /* 0x0000000812147981 */ /* 0x000ea8000c1e1900 */
[----:B------:R0:W3:Y:S01]  /*0b80*/  LDG.E R10, desc[UR8][R18.64+0x4] ;  /* 0x00000408120a7981 */ /* 0x0000e2000c1e1900 */
[----:B------:R-:W-:Y:S02]  /*0b90*/  LOP3.LUT R3, RZ, R3, RZ, 0x33, !PT ;  /* 0x00000003ff037212 */ /* 0x000fe400078e33ff */
[----:B------:R-:W-:Y:S02]  /*0ba0*/  LOP3.LUT R16, R22, R14, RZ, 0x3c, !PT ;  /* 0x0000000e16107212 */ /* 0x000fe400078e3cff */
[----:B------:R-:W4:Y:S01]  /*0bb0*/  LDC.64 R14, c[0x0][0x398] ;  /* 0x0000e600ff0e7b82 */ /* 0x000f220000000a00 */
[----:B------:R-:W-:-:S02]  /*0bc0*/  IMAD.IADD R3, R6, 0x1, R3 ;  /* 0x0000000106037824 */ /* 0x000fc400078e0203 */
[----:B------:R-:W-:-:S03]  /*0bd0*/  IMAD.WIDE R16, R16, 0x4, RZ ;  /* 0x0000000410107825 */ /* 0x000fc600078e02ff */
[----:B------:R-:W-:Y:S02]  /*0be0*/  LOP3.LUT R3, R22, R3, RZ, 0x3c, !PT ;  /* 0x0000000316037212 */ /* 0x000fe400078e3cff */
[----:B------:R-:W-:-:S03]  /*0bf0*/  LOP3.LUT R16, R16, 0x8, RZ, 0x3c, !PT ;  /* 0x0000000810107812 */ /* 0x000fc600078e3cff */
[----:B0-----:R-:W-:Y:S01]  /*0c00*/  IMAD.WIDE R18, R3, 0x4, RZ ;  /* 0x0000000403127825 */ /* 0x001fe200078e02ff */
[----:B-1----:R-:W-:Y:S02]  /*0c10*/  IADD3 R16, P1, PT, R16, UR4, RZ ;  /* 0x0000000410107c10 */ /* 0x002fe4000ff3e0ff */
[----:B------:R-:W-:Y:S02]  /*0c20*/  LOP3.LUT R18, R18, 0x8, RZ, 0x3c, !PT ;  /* 0x0000000812127812 */ /* 0x000fe400078e3cff */
[----:B------:R-:W-:Y:S02]  /*0c30*/  IADD3.X R17, PT, PT, R17, UR5, RZ, P1, !PT ;  /* 0x0000000511117c10 */ /* 0x000fe40008ffe4ff */
[----:B------:R-:W-:-:S03]  /*0c40*/  IADD3 R18, P2, PT, R18, UR4, RZ ;  /* 0x0000000412127c10 */ /* 0x000fc6000ff5e0ff */
[----:B------:R-:W4:Y:S01]  /*0c50*/  LDG.E R16, desc[UR8][R16.64] ;  /* 0x0000000810107981 */ /* 0x000f22000c1e1900 */
[----:B------:R-:W-:-:S05]  /*0c60*/  IADD3.X R19, PT, PT, R19, UR5, RZ, P2, !PT ;  /* 0x0000000513137c10 */ /* 0x000fca00097fe4ff */
[----:B------:R-:W4:Y:S01]  /*0c70*/  LDG.E R18, desc[UR8][R18.64] ;  /* 0x0000000812127981 */ /* 0x000f22000c1e1900 */
[C---:B--2--5:R-:W-:Y:S01]  /*0c80*/  FADD R20, R7.reuse, -R20 ;  /* 0x8000001407147221 */ /* 0x064fe20000000000 */
[----:B---3--:R-:W-:-:S03]  /*0c90*/  FADD R3, R7, -R10 ;  /* 0x8000000a07037221 */ /* 0x008fc60000000000 */
[----:B------:R0:W4:Y:S01]  /*0ca0*/  F2I.TRUNC.NTZ R23, |R20| ;  /* 0x4000001400177305 */ /* 0x000122000020f100 */
[----:B------:R-:W-:Y:S02]  /*0cb0*/  IABS R7, R21 ;  /* 0x0000001500077213 */ /* 0x000fe40000000000 */
[----:B------:R-:W-:-:S04]  /*0cc0*/  IADD3 R21, PT, PT, R21, 0x1, RZ ;  /* 0x0000000115157810 */ /* 0x000fc80007ffe0ff */
[----:B------:R-:W-:Y:S01]  /*0cd0*/  IABS R10, R21 ;  /* 0x00000015000a7213 */ /* 0x000fe20000000000 */
[----:B------:R-:W1:Y:S01]  /*0ce0*/  F2I.TRUNC.NTZ R3, |R3| ;  /* 0x4000000300037305 */ /* 0x000e62000020f100 */
[----:B0-----:R-:W-:-:S04]  /*0cf0*/  IMAD.WIDE R20, R7, 0x4, R8 ;  /* 0x0000000407147825 */ /* 0x001fc800078e0208 */
[----:B------:R-:W-:Y:S02]  /*0d00*/  IMAD.MOV.U32 R7, RZ, RZ, R10 ;  /* 0x000000ffff077224 */ /* 0x000fe400078e000a */
[----:B----4-:R-:W-:Y:S01]  /*0d10*/  IMAD.WIDE R22, R23, 0x4, R14 ;  /* 0x0000000417167825 */ /* 0x010fe200078e020e */
[----:B------:R-:W2:Y:S03]  /*0d20*/  LDG.E R21, desc[UR8][R20.64] ;  /* 0x0000000814157981 */ /* 0x000ea6000c1e1900 */
[----:B------:R-:W-:Y:S02]  /*0d30*/  IMAD.WIDE R8, R7, 0x4, R8 ;  /* 0x0000000407087825 */ /* 0x000fe400078e0208 */
[----:B------:R-:W3:Y:S02]  /*0d40*/  LDG.E R22, desc[UR8][R22.64] ;  /* 0x0000000816167981 */ /* 0x000ee4000c1e1900 */
[----:B-1----:R-:W-:-:S02]  /*0d50*/  IMAD.WIDE R14, R3, 0x4, R14 ;  /* 0x00000004030e7825 */ /* 0x002fc400078e020e */
[----:B------:R-:W4:Y:S04]  /*0d60*/  LDG.E R8, desc[UR8][R8.64] ;  /* 0x0000000808087981 */ /* 0x000f28000c1e1900 */
[----:B------:R-:W4:Y:S01]  /*0d70*/  LDG.E R14, desc[UR8][R14.64] ;  /* 0x000000080e0e7981 */ /* 0x000f22000c1e1900 */
[----:B--2---:R-:W-:-:S04]  /*0d80*/  FMUL R10, R21, R16 ;  /* 0x00000010150a7220 */ /* 0x004fc80000400000 */
[-C--:B---3--:R-:W-:Y:S01]  /*0d90*/  FFMA R10, R10, R22.reuse, R11 ;  /* 0x000000160a0a7223 */ /* 0x088fe2000000000b */
[----:B------:R-:W-:Y:S01]  /*0da0*/  FFMA R25, R16, R22, R25 ;  /* 0x0000001610197223 */ /* 0x000fe20000000019 */
[----:B----4-:R-:W-:-:S03]  /*0db0*/  FMUL R11, R8, R18 ;  /* 0x00000012080b7220 */ /* 0x010fc60000400000 */
[-C--:B------:R-:W-:Y:S01]  /*0dc0*/  FFMA R25, R18, R14.reuse, R25 ;  /* 0x0000000e12197223 */ /* 0x080fe20000000019 */
[----:B------:R-:W-:-:S07]  /*0dd0*/  FFMA R11, R11, R14, R10 ;  /* 0x0000000e0b0b7223 */ /* 0x000fce000000000a */
.L_x_3:
[----:B------:R-:W-:Y:S05]  /*0de0*/  BSYNC.RECONVERGENT B1 ;  /* 0x0000000000017941 */ /* 0x000fea0003800200 */
.L_x_2:
[----:B------:R-:W-:-:S05]  /*0df0*/  VIADD R5, R5, 0x1 ;  /* 0x0000000105057836 */ /* 0x000fca0000000000 */
[----:B------:R-:W-:-:S13]  /*0e00*/  ISETP.NE.AND P1, PT, R5, R2, PT ;  /* 0x000000020500720c */ /* 0x000fda0003f25270 */
[----:B------:R-:W-:Y:S05]  /*0e10*/  @P1 BRA `(.L_x_6) ;  /* 0xfffffff400981947 */ /* 0x000fea000383ffff */
.L_x_1:
[----:B------:R-:W-:Y:S05]  /*0e20*/  BSYNC.RECONVERGENT B0 ;  /* 0x0000000000007941 */ /* 0x000fea0003800200 */
.L_x_0:
[----:B------:R-:W0:Y:S01]  /*0e30*/  MUFU.RCP R0, R25 ;  /* 0x0000001900007308 */ /* 0x000e220000001000 */
[----:B------:R-:W-:Y:S07]  /*0e40*/  BSSY.RECONVERGENT B0, `(.L_x_7) ;  /* 0x000000b000007945 */ /* 0x000fee0003800200 */
[----:B------:R-:W1:Y:S01]  /*0e50*/  FCHK P0, R11, R25 ;  /* 0x000000190b007302 */ /* 0x000e620000000000 */
[----:B0-----:R-:W-:-:S04]  /*0e60*/  FFMA R3, R0, -R25, 1 ;  /* 0x3f80000000037423 */ /* 0x001fc80000000819 */
[----:B------:R-:W-:-:S04]  /*0e70*/  FFMA R0, R0, R3, R0 ;  /* 0x0000000300007223 */ /* 0x000fc80000000000 */
[----:B------:R-:W-:-:S04]  /*0e80*/  FFMA R2, R0, R11, RZ ;  /* 0x0000000b00027223 */ /* 0x000fc800000000ff */
[----:B------:R-:W-:-:S04]  /*0e90*/  FFMA R3, R2, -R25, R11 ;  /* 0x8000001902037223 */ /* 0x000fc8000000000b */
[----:B------:R-:W-:Y:S01]  /*0ea0*/  FFMA R3, R0, R3, R2 ;  /* 0x0000000300037223 */ /* 0x000fe20000000002 */
[----:B-1----:R-:W-:Y:S06]  /*0eb0*/  @!P0 BRA `(.L_x_8) ;  /* 0x00000000000c8947 */ /* 0x002fec0003800000 */
[----:B------:R-:W-:-:S07]  /*0ec0*/  MOV R2, 0xee0 ;  /* 0x00000ee000027802 */ /* 0x000fce0000000f00 */
[----:B-----5:R-:W-:Y:S05]  /*0ed0*/  CALL.REL.NOINC `($__internal_0_$__cuda_sm3x_div_rn_noftz_f32_slowpath) ;  /* 0x0000000000107944 */ /* 0x020fea0003c00000 */
[----:B------:R-:W-:-:S07]  /*0ee0*/  MOV R3, R0 ;  /* 0x0000000000037202 */ /* 0x000fce0000000f00 */
.L_x_8:
[----:B------:R-:W-:Y:S05]  /*0ef0*/  BSYNC.RECONVERGENT B0 ;  /* 0x0000000000007941 */ /* 0x000fea0003800200 */
.L_x_7:
[----:B------:R-:W-:Y:S01]  /*0f00*/  STG.E desc[UR8][R12.64], R3 ;  /* 0x000000030c007986 */ /* 0x000fe2000c101908 */
[----:B------:R-:W-:Y:S05]  /*0f10*/  EXIT ;  /* 0x000000000000794d */ /* 0x000fea0003800000 */
        .weak           $__internal_0_$__cuda_sm3x_div_rn_noftz_f32_slowpath
        .type           $__internal_0_$__cuda_sm3x_div_rn_noftz_f32_slowpath,@function
        .size           $__internal_0_$__cuda_sm3x_div_rn_noftz_f32_slowpath,(.L_x_43 - $__internal_0_$__cuda_sm3x_div_rn_noftz_f32_slowpath)
$__internal_0_$__cuda_sm3x_div_rn_noftz_f32_slowpath:
[----:B------:R-:W-:Y:S01]  /*0f20*/  SHF.R.U32.HI R3, RZ, 0x17, R25 ;  /* 0x00000017ff037819 */ /* 0x000fe20000011619 */
[----:B------:R-:W-:Y:S01]  /*0f30*/  BSSY.RECONVERGENT B1, `(.L_x_9) ;  /* 0x0000062000017945 */ /* 0x000fe20003800200 */
[----:B------:R-:W-:Y:S02]  /*0f40*/  SHF.R.U32.HI R0, RZ, 0x17, R11 ;  /* 0x00000017ff007819 */ /* 0x000fe4000001160b */
[----:B------:R-:W-:Y:S02]  /*0f50*/  LOP3.LUT R9, R3, 0xff, RZ, 0xc0, !PT ;  /* 0x000000ff03097812 */ /* 0x000fe400078ec0ff */
[----:B------:R-:W-:-:S03]  /*0f60*/  LOP3.LUT R4, R0, 0xff, RZ, 0xc0, !PT ;  /* 0x000000ff00047812 */ /* 0x000fc600078ec0ff */
[----:B------:R-:W-:Y:S02]  /*0f70*/  VIADD R5, R9, 0xffffffff ;  /* 0xffffffff09057836 */ /* 0x000fe40000000000 */
[----:B------:R-:W-:-:S03]  /*0f80*/  VIADD R0, R4, 0xffffffff ;  /* 0xffffffff04007836 */ /* 0x000fc60000000000 */
[----:B------:R-:W-:-:S04]  /*0f90*/  ISETP.GT.U32.AND P0, PT, R5, 0xfd, PT ;  /* 0x000000fd0500780c */ /* 0x000fc80003f04070 */
[----:B------:R-:W-:-:S13]  /*0fa0*/  ISETP.GT.U32.OR P0, PT, R0, 0xfd, P0 ;  /* 0x000000fd0000780c */ /* 0x000fda0000704470 */
[----:B------:R-:W-:Y:S01]  /*0fb0*/  @!P0 MOV R3, RZ ;  /* 0x000000ff00038202 */ /* 0x000fe20000000f00 */
[----:B------:R-:W-:Y:S06]  /*0fc0*/  @!P0 BRA `(.L_x_10) ;  /* 0x00000000005c8947 */ /* 0x000fec0003800000 */
[----:B------:R-:W-:Y:S02]  /*0fd0*/  FSETP.GTU.FTZ.AND P0, PT, |R11|, +INF , PT ;  /* 0x7f8000000b00780b */ /* 0x000fe40003f1c200 */
[----:B------:R-:W-:-:S04]  /*0fe0*/  FSETP.GTU.FTZ.AND P1, PT, |R25|, +INF , PT ;  /* 0x7f8000001900780b */ /* 0x000fc80003f3c200 */
[----:B------:R-:W-:-:S13]  /*0ff0*/  PLOP3.LUT P0, PT, P0, P1, PT, 0xf8, 0x8f ;  /* 0x00000000008f781c */ /* 0x000fda0000703f70 */
[----:B------:R-:W-:Y:S05]  /*1000*/  @P0 BRA `(.L_x_11) ;  /* 0x00000004004c0947 */ /* 0x000fea0003800000 */
[----:B------:R-:W-:-:S13]  /*1010*/  LOP3.LUT P0, RZ, R25, 0x7fffffff, R11, 0xc8, !PT ;  /* 0x7fffffff19ff7812 */ /* 0x000fda000780c80b */
[----:B------:R-:W-:Y:S05]  /*1020*/  @!P0 BRA `(.L_x_12) ;  /* 0x00000004003c8947 */ /* 0x000fea0003800000 */
[----:B------:R-:W-:Y:S02]  /*1030*/  FSETP.NEU.FTZ.AND P2, PT, |R11|, +INF , PT ;  /* 0x7f8000000b00780b */ /* 0x000fe40003f5d200 */
[----:B------:R-:W-:Y:S02]  /*1040*/  FSETP.NEU.FTZ.AND P1, PT, |R25|, +INF , PT ;  /* 0x7f8000001900780b */ /* 0x000fe40003f3d200 */
[----:B------:R-:W-:-:S11]  /*1050*/  FSETP.NEU.FTZ.AND P0, PT, |R11|, +INF , PT ;  /* 0x7f8000000b00780b */ /* 0x000fd60003f1d200 */
[----:B------:R-:W-:Y:S05]  /*1060*/  @!P1 BRA !P2, `(.L_x_12) ;  /* 0x00000004002c9947 */ /* 0x000fea0005000000 */
[----:B------:R-:W-:-:S04]  /*1070*/  LOP3.LUT P2, RZ, R11, 0x7fffffff, RZ, 0xc0, !PT ;  /* 0x7fffffff0bff7812 */ /* 0x000fc8000784c0ff */
[----:B------:R-:W-:-:S13]  /*1080*/  PLOP3.LUT P1, PT, P1, P2, PT, 0x2f, 0xf2 ;  /* 0x0000000000f2781c */ /* 0x000fda0000f24577 */
[----:B------:R-:W-:Y:S05]  /*1090*/  @P1 BRA `(.L_x_13) ;  /* 0x0000000400181947 */ /* 0x000fea0003800000 */
[----:B------:R-:W-:-:S04]  /*10a0*/  LOP3.LUT P1, RZ, R25, 0x7fffffff, RZ, 0xc0, !PT ;  /* 0x7fffffff19ff7812 */ /* 0x000fc8000782c0ff */
[----:B------:R-:W-:-:S13]  /*10b0*/  PLOP3.LUT P0, PT, P0, P1, PT, 0x2f, 0xf2 ;  /* 0x0000000000f2781c */ /* 0x000fda0000702577 */
[----:B------:R-:W-:Y:S05]  /*10c0*/  @P0 BRA `(.L_x_14) ;  /* 0x0000000400000947 */ /* 0x000fea0003800000 */
[----:B------:R-:W-:Y:S02]  /*10d0*/  ISETP.GE.AND P0, PT, R0, RZ, PT ;  /* 0x000000ff0000720c */ /* 0x000fe40003f06270 */
[----:B------:R-:W-:-:S11]  /*10e0*/  ISETP.GE.AND P1, PT, R5, RZ, PT ;  /* 0x000000ff0500720c */ /* 0x000fd60003f26270 */
[----:B------:R-:W-:Y:S02]  /*10f0*/  @P0 IMAD.MOV.U32 R3, RZ, RZ, RZ ;  /* 0x000000ffff030224 */ /* 0x000fe400078e00ff */
[----:B------:R-:W-:Y:S01]  /*1100*/  @!P0 FFMA R11, R11, 1.84467440737095516160e+19, RZ ;  /* 0x5f8000000b0b8823 */ /* 0x000fe200000000ff */
[----:B------:R-:W-:Y:S02]  /*1110*/  @!P0 IMAD.MOV.U32 R3, RZ, RZ, -0x40 ;  /* 0xffffffc0ff038424 */ /* 0x000fe400078e00ff */
[----:B------:R-:W-:-:S03]  /*1120*/  @!P1 FFMA R25, R25, 1.84467440737095516160e+19, RZ ;  /* 0x5f80000019199823 */ /* 0x000fc600000000ff */
[----:B------:R-:W-:-:S07]  /*1130*/  @!P1 IADD3 R3, PT, PT, R3, 0x40, RZ ;  /* 0x0000004003039810 */ /* 0x000fce0007ffe0ff */
.L_x_10:
[----:B------:R-:W-:Y:S01]  /*1140*/  LEA R0, R9, 0xc0800000, 0x17 ;  /* 0xc080000009007811 */ /* 0x000fe200078eb8ff */
[----:B------:R-:W-:Y:S01]  /*1150*/  VIADD R4, R4, 0xffffff81 ;  /* 0xffffff8104047836 */ /* 0x000fe20000000000 */
[----:B------:R-:W-:Y:S03]  /*1160*/  BSSY.RECONVERGENT B2, `(.L_x_15) ;  /* 0x0000035000027945 */ /* 0x000fe60003800200 */
[----:B------:R-:W-:Y:S02]  /*1170*/  IMAD.IADD R25, R25, 0x1, -R0 ;  /* 0x0000000119197824 */ /* 0x000fe400078e0a00 */
[----:B------:R-:W-:Y:S02]  /*1180*/  IMAD R0, R4, -0x800000, R11 ;  /* 0xff80000004007824 */ /* 0x000fe400078e020b */
[----:B------:R-:W0:Y:S01]  /*1190*/  MUFU.RCP R5, R25 ;  /* 0x0000001900057308 */ /* 0x000e220000001000 */
[----:B------:R-:W-:-:S04]  /*11a0*/  FADD.FTZ R7, -R25, -RZ ;  /* 0x800000ff19077221 */ /* 0x000fc80000010100 */
[----:B0-----:R-:W-:-:S04]  /*11b0*/  FFMA R6, R5, R7, 1 ;  /* 0x3f80000005067423 */ /* 0x001fc80000000007 */
[----:B------:R-:W-:-:S04]  /*11c0*/  FFMA R8, R5, R6, R5 ;  /* 0x0000000605087223 */ /* 0x000fc80000000005 */
[----:B------:R-:W-:-:S04]  /*11d0*/  FFMA R5, R0, R8, RZ ;  /* 0x0000000800057223 */ /* 0x000fc800000000ff */
[----:B------:R-:W-:-:S04]  /*11e0*/  FFMA R6, R7, R5, R0 ;  /* 0x0000000507067223 */ /* 0x000fc80000000000 */
[----:B------:R-:W-:Y:S01]  /*11f0*/  FFMA R11, R8, R6, R5 ;  /* 0x00000006080b7223 */ /* 0x000fe20000000005 */
[----:B------:R-:W-:-:S03]  /*1200*/  IADD3 R6, PT, PT, R4, 0x7f, -R9 ;  /* 0x0000007f04067810 */ /* 0x000fc60007ffe809 */
[----:B------:R-:W-:Y:S01]  /*1210*/  FFMA R10, R7, R11, R0 ;  /* 0x0000000b070a7223 */ /* 0x000fe20000000000 */
[----:B------:R-:W-:-:S03]  /*1220*/  IADD3 R3, PT, PT, R6, R3, RZ ;  /* 0x0000000306037210 */ /* 0x000fc60007ffe0ff */
[----:B------:R-:W-:-:S05]  /*1230*/  FFMA R0, R8, R10, R11 ;  /* 0x0000000a08007223 */ /* 0x000fca000000000b */
[----:B------:R-:W-:-:S04]  /*1240*/  SHF.R.U32.HI R4, RZ, 0x17, R0 ;  /* 0x00000017ff047819 */ /* 0x000fc80000011600 */
[----:B------:R-:W-:-:S05]  /*1250*/  LOP3.LUT R4, R4, 0xff, RZ, 0xc0, !PT ;  /* 0x000000ff04047812 */ /* 0x000fca00078ec0ff */
[----:B------:R-:W-:-:S04]  /*1260*/  IMAD.IADD R7, R4, 0x1, R3 ;  /* 0x0000000104077824 */ /* 0x000fc800078e0203 */
[----:B------:R-:W-:-:S05]  /*1270*/  VIADD R4, R7, 0xffffffff ;  /* 0xffffffff07047836 */ /* 0x000fca0000000000 */
[----:B------:R-:W-:-:S13]  /*1280*/  ISETP.GE.U32.AND P0, PT, R4, 0xfe, PT ;  /* 0x000000fe0400780c */ /* 0x000fda0003f06070 */
[----:B------:R-:W-:Y:S05]  /*1290*/  @!P0 BRA `(.L_x_16) ;  /* 0x0000000000808947 */ /* 0x000fea0003800000 */
[----:B------:R-:W-:-:S13]  /*12a0*/  ISETP.GT.AND P0, PT, R7, 0xfe, PT ;  /* 0x000000fe0700780c */ /* 0x000fda0003f04270 */
[----:B------:R-:W-:Y:S05]  /*12b0*/  @P0 BRA `(.L_x_17) ;  /* 0x00000000006c0947 */ /* 0x000fea0003800000 */
[----:B------:R-:W-:-:S13]  /*12c0*/  ISETP.GE.AND P0, PT, R7, 0x1, PT ;  /* 0x000000010700780c */ /* 0x000fda0003f06270 */
[----:B------:R-:W-:Y:S05]  /*12d0*/  @P0 BRA `(.L_x_18) ;  /* 0x0000000000740947 */ /* 0x000fea0003800000 */
[----:B------:R-:W-:Y:S02]  /*12e0*/  ISETP.GE.AND P0, PT, R7, -0x18, PT ;  /* 0xffffffe80700780c */ /* 0x000fe40003f06270 */
[----:B------:R-:W-:-:S11]  /*12f0*/  LOP3.LUT R0, R0, 0x80000000, RZ, 0xc0, !PT ;  /* 0x8000000000007812 */ /* 0x000fd600078ec0ff */
[----:B------:R-:W-:Y:S05]  /*1300*/  @!P0 BRA `(.L_x_18) ;  /* 0x0000000000688947 */ /* 0x000fea0003800000 */
[CCC-:B------:R-:W-:Y:S01]  /*1310*/  FFMA.RZ R3, R8.reuse, R10.reuse, R11.reuse ;  /* 0x0000000a08037223 */ /* 0x1c0fe2000000c00b */
[C---:B------:R-:W-:Y:S01]  /*1320*/  IADD3 R6, PT, PT, R7.reuse, 0x20, RZ ;  /* 0x0000002007067810 */ /* 0x040fe20007ffe0ff */
[CCC-:B------:R-:W-:Y:S01]  /*1330*/  FFMA.RM R4, R8.reuse, R10.reuse, R11.reuse ;  /* 0x0000000a08047223 */ /* 0x1c0fe2000000400b */
[----:B------:R-:W-:Y:S02]  /*1340*/  ISETP.NE.AND P2, PT, R7, RZ, PT ;  /* 0x000000ff0700720c */ /* 0x000fe40003f45270 */
[----:B------:R-:W-:Y:S01]  /*1350*/  LOP3.LUT R5, R3, 0x7fffff, RZ, 0xc0, !PT ;  /* 0x007fffff03057812 */ /* 0x000fe200078ec0ff */
[----:B------:R-:W-:Y:S01]  /*1360*/  FFMA.RP R3, R8, R10, R11 ;  /* 0x0000000a08037223 */ /* 0x000fe2000000800b */
[----:B------:R-:W-:Y:S01]  /*1370*/  ISETP.NE.AND P1, PT, R7, RZ, PT ;  /* 0x000000ff0700720c */ /* 0x000fe20003f25270 */
[----:B------:R-:W-:Y:S01]  /*1380*/  IMAD.MOV R7, RZ, RZ, -R7 ;  /* 0x000000ffff077224 */ /* 0x000fe200078e0a07 */
[----:B------:R-:W-:Y:S02]  /*1390*/  LOP3.LUT R5, R5, 0x800000, RZ, 0xfc, !PT ;  /* 0x0080000005057812 */ /* 0x000fe400078efcff */
[----:B------:R-:W-:-:S02]  /*13a0*/  FSETP.NEU.FTZ.AND P0, PT, R3, R4, PT ;  /* 0x000000040300720b */ /* 0x000fc40003f1d000 */
[----:B------:R-:W-:Y:S02]  /*13b0*/  SHF.L.U32 R6, R5, R6, RZ ;  /* 0x0000000605067219 */ /* 0x000fe400000006ff */
[----:B------:R-:W-:Y:S02]  /*13c0*/  SEL R4, R7, RZ, P2 ;  /* 0x000000ff07047207 */ /* 0x000fe40001000000 */
[----:B------:R-:W-:Y:S02]  /*13d0*/  ISETP.NE.AND P1, PT, R6, RZ, P1 ;  /* 0x000000ff0600720c */ /* 0x000fe40000f25270 */
[----:B------:R-:W-:Y:S02]  /*13e0*/  SHF.R.U32.HI R4, RZ, R4, R5 ;  /* 0x00000004ff047219 */ /* 0x000fe40000011605 */
[----:B------:R-:W-:Y:S02]  /*13f0*/  PLOP3.LUT P0, PT, P0, P1, PT, 0xf8, 0x8f ;  /* 0x00000000008f781c */ /* 0x000fe40000703f70 */
[----:B------:R-:W-:-:S02]  /*1400*/  SHF.R.U32.HI R6, RZ, 0x1, R4 ;  /* 0x00000001ff067819 */ /* 0x000fc40000011604 */
[----:B------:R-:W-:-:S04]  /*1410*/  SEL R3, RZ, 0x1, !P0 ;  /* 0x00000001ff037807 */ /* 0x000fc80004000000 */
[----:B------:R-:W-:-:S04]  /*1420*/  LOP3.LUT R3, R3, 0x1, R6, 0xf8, !PT ;  /* 0x0000000103037812 */ /* 0x000fc800078ef806 */
[----:B------:R-:W-:-:S05]  /*1430*/  LOP3.LUT R3, R3, R4, RZ, 0xc0, !PT ;  /* 0x0000000403037212 */ /* 0x000fca00078ec0ff */
[----:B------:R-:W-:-:S05]  /*1440*/  IMAD.IADD R3, R6, 0x1, R3 ;  /* 0x0000000106037824 */ /* 0x000fca00078e0203 */
[----:B------:R-:W-:Y:S01]  /*1450*/  LOP3.LUT R0, R3, R0, RZ, 0xfc, !PT ;  /* 0x0000000003007212 */ /* 0x000fe200078efcff */
[----:B------:R-:W-:Y:S06]  /*1460*/  BRA `(.L_x_18) ;  /* 0x0000000000107947 */ /* 0x000fec0003800000 */
.L_x_17:
[----:B------:R-:W-:-:S04]  /*1470*/  LOP3.LUT R0, R0, 0x80000000, RZ, 0xc0, !PT ;  /* 0x8000000000007812 */ /* 0x000fc800078ec0ff */
[----:B------:R-:W-:Y:S01]  /*1480*/  LOP3.LUT R0, R0, 0x7f800000, RZ, 0xfc, !PT ;  /* 0x7f80000000007812 */ /* 0x000fe200078efcff */
[----:B------:R-:W-:Y:S06]  /*1490*/  BRA `(.L_x_18) ;  /* 0x0000000000047947 */ /* 0x000fec0003800000 */
.L_x_16:
[----:B------:R-:W-:-:S07]  /*14a0*/  LEA R0, R3, R0, 0x17 ;  /* 0x0000000003007211 */ /* 0x000fce00078eb8ff */
.L_x_18:
[----:B------:R-:W-:Y:S05]  /*14b0*/  BSYNC.RECONVERGENT B2 ;  /* 0x0000000000027941 */ /* 0x000fea0003800200 */
.L_x_15:
[----:B------:R-:W-:Y:S05]  /*14c0*/  BRA `(.L_x_19) ;  /* 0x0000000000207947 */ /* 0x000fea0003800000 */
.L_x_14:
[----:B------:R-:W-:-:S04]  /*14d0*/  LOP3.LUT R0, R25, 0x80000000, R11, 0x48, !PT ;  /* 0x8000000019007812 */ /* 0x000fc800078e480b */
[----:B------:R-:W-:Y:S01]  /*14e0*/  LOP3.LUT R0, R0, 0x7f800000, RZ, 0xfc, !PT ;  /* 0x7f80000000007812 */ /* 0x000fe200078efcff */
[----:B------:R-:W-:Y:S06]  /*14f0*/  BRA `(.L_x_19) ;  /* 0x0000000000147947 */ /* 0x000fec0003800000 */
.L_x_13:
[----:B------:R-:W-:Y:S01]  /*1500*/  LOP3.LUT R0, R25, 0x80000000, R11, 0x48, !PT ;  /* 0x8000000019007812 */ /* 0x000fe200078e480b */
[----:B------:R-:W-:Y:S06]  /*1510*/  BRA `(.L_x_19) ;  /* 0x00000000000c7947 */ /* 0x000fec0003800000 */
.L_x_12:
[----:B------:R-:W0:Y:S01]  /*1520*/  MUFU.RSQ R0, -QNAN ;  /* 0xffc0000000007908 */ /* 0x000e220000001400 */
[----:B------:R-:W-:Y:S05]  /*1530*/  BRA `(.L_x_19) ;  /* 0x0000000000047947 */ /* 0x000fea0003800000 */
.L_x_11:
[----:B------:R-:W-:-:S07]  /*1540*/  FADD.FTZ R0, R11, R25 ;  /* 0x000000190b007221 */ /* 0x000fce0000010000 */
.L_x_19:
[----:B------:R-:W-:Y:S05]  /*1550*/  BSYNC.RECONVERGENT B1 ;  /* 0x0000000000017941 */ /* 0x000fea0003800200 */
.L_x_9:
[----:B------:R-:W-:-:S04]  /*1560*/  IMAD.MOV.U32 R3, RZ, RZ, 0x0 ;  /* 0x00000000ff037424 */ /* 0x000fc800078e00ff */
[----:B0-----:R-:W-:Y:S05]  /*1570*/  RET.REL.NODEC R2 `(_Z16Filtre_bilateraliiPfS_S_) ;  /* 0xffffffe802a07950 */ /* 0x001fea0003c3ffff */
.L_x_20:
[----:B------:R-:W-:-:S00]  /*1580*/  BRA `(.L_x_20) ;  /* 0xfffffffc00fc7947 */ /* 0x000fc0000383ffff */
[----:B------:R-:W-:-:S00]  /*1590*/  NOP ;  /* 0x0000000000007918 */ /* 0x000fc00000000000 */
        /* <DEDUP_REMOVED lines=14> */
.L_x_43:


//--------------------- .text._Z6FiltreiiPfS_     --------------------------
	.section	.text._Z6FiltreiiPfS_,"ax",@progbits
	.align	128
        .global         _Z6FiltreiiPfS_
        .type           _Z6FiltreiiPfS_,@function
        .size           _Z6FiltreiiPfS_,(.L_x_44 - _Z6FiltreiiPfS_)
        .other          _Z6FiltreiiPfS_,@"STO_CUDA_ENTRY STV_DEFAULT"
_Z6FiltreiiPfS_:
.text._Z6FiltreiiPfS_:
        /* <DEDUP_REMOVED lines=10> */
[----:B------:R-:W0:Y:S01]  /*00a0*/  LDCU.64 UR4, c[0x0][0x358] ;  /* 0x00006b00ff0477ac */ /* 0x000e220008000a00 */
[----:B------:R-:W-:Y:S01]  /*00b0*/  IABS R12, R0 ;  /* 0x00000000000c7213 */ /* 0x000fe20000000000 */
[----:B------:R-:W-:Y:S01]  /*00c0*/  BSSY.RECONVERGENT B0, `(.L_x_21) ;  /* 0x0000124000007945 */ /* 0x000fe20003800200 */
[----:B------:R-:W-:Y:S01]  /*00d0*/  IABS R2, R3 ;  /* 0x0000000300027213 */ /* 0x000fe20000000000 */
[----:B------:R-:W1:Y:S01]  /*00e0*/  I2F.RP R11, R4 ;  /* 0x00000004000b7306 */ /* 0x000e620000209400 */
[----:B------:R-:W-:Y:S01]  /*00f0*/  ISETP.NE.AND P2, PT, R3, RZ, PT ;  /* 0x000000ff0300720c */ /* 0x000fe20003f45270 */
[----:B------:R-:W-:Y:S02]  /*0100*/  IMAD.MOV.U32 R17, RZ, RZ, RZ ;  /* 0x000000ffff117224 */ /* 0x000fe400078e00ff */
[----:B------:R-:W-:-:S04]  /*0110*/  IMAD.MOV.U32 R27, RZ, RZ, RZ ;  /* 0x000000ffff1b7224 */ /* 0x000fc800078e00ff */
[----:B------:R-:W2:Y:S08]  /*0120*/  I2F.RP R10, R2 ;  /* 0x00000002000a7306 */ /* 0x000eb00000209400 */
[----:B-1----:R-:W1:Y:S08]  /*0130*/  MUFU.RCP R11, R11 ;  /* 0x0000000b000b7308 */ /* 0x002e700000001000 */
[----:B--2---:R-:W2:Y:S01]  /*0140*/  MUFU.RCP R10, R10 ;  /* 0x0000000a000a7308 */ /* 0x004ea20000001000 */
[----:B-1----:R-:W-:-:S07]  /*0150*/  VIADD R6, R11, 0xffffffe ;  /* 0x0ffffffe0b067836 */ /* 0x002fce0000000000 */
[----:B------:R1:W3:Y:S01]  /*0160*/  F2I.FTZ.U32.TRUNC.NTZ R7, R6 ;  /* 0x0000000600077305 */ /* 0x0002e2000021f000 */
[----:B--2---:R-:W-:Y:S01]  /*0170*/  VIADD R8, R10, 0xffffffe ;  /* 0x0ffffffe0a087836 */ /* 0x004fe20000000000 */
[----:B------:R-:W-:-:S06]  /*0180*/  IABS R10, R3 ;  /* 0x00000003000a7213 */ /* 0x000fcc0000000000 */
[----:B------:R2:W4:Y:S01]  /*0190*/  F2I.FTZ.U32.TRUNC.NTZ R9, R8 ;  /* 0x0000000800097305 */ /* 0x000522000021f000 */
[----:B-1----:R-:W-:Y:S02]  /*01a0*/  IMAD.MOV.U32 R6, RZ, RZ, RZ ;  /* 0x000000ffff067224 */ /* 0x002fe400078e00ff */
[----:B------:R-:W-:Y:S01]  /*01b0*/  IMAD.MOV R10, RZ, RZ, -R10 ;  /* 0x000000ffff0a7224 */ /* 0x000fe200078e0a0a */
[----:B---3--:R-:W-:Y:S01]  /*01c0*/  IADD3 R15, PT, PT, RZ, -R7, RZ ;  /* 0x80000007ff0f7210 */ /* 0x008fe20007ffe0ff */
[----:B--2---:R-:W-:-:S04]  /*01d0*/  IMAD.MOV.U32 R8, RZ, RZ, RZ ;  /* 0x000000ffff087224 */ /* 0x004fc800078e00ff */
[----:B------:R-:W-:Y:S02]  /*01e0*/  IMAD R11, R15, R4, RZ ;  /* 0x000000040f0b7224 */ /* 0x000fe400078e02ff */
[----:B----4-:R-:W-:Y:S02]  /*01f0*/  IMAD.MOV R13, RZ, RZ, -R9 ;  /* 0x000000ffff0d7224 */ /* 0x010fe400078e0a09 */
[----:B------:R-:W-:Y:S01]  /*0200*/  IMAD.HI.U32 R6, R7, R11, R6 ;  /* 0x0000000b07067227 */ /* 0x000fe200078e0006 */
[----:B------:R-:W-:Y:S02]  /*0210*/  MOV R7, R10 ;  /* 0x0000000a00077202 */ /* 0x000fe40000000f00 */
[----:B------:R-:W1:Y:S01]  /*0220*/  LDC R10, c[0x0][0x384] ;  /* 0x0000e100ff0a7b82 */ /* 0x000e620000000800 */
[----:B------:R-:W-:-:S04]  /*0230*/  IMAD R13, R13, R2, RZ ;  /* 0x000000020d0d7224 */ /* 0x000fc800078e02ff */
[----:B------:R-:W-:-:S04]  /*0240*/  IMAD.HI.U32 R8, R9, R13, R8 ;  /* 0x0000000d09087227 */ /* 0x000fc800078e0008 */
[----:B------:R-:W-:-:S04]  /*0250*/  IMAD.MOV.U32 R9, RZ, RZ, R12 ;  /* 0x000000ffff097224 */ /* 0x000fc800078e000c */
[----:B------:R-:W-:-:S04]  /*0260*/  IMAD.HI.U32 R8, R8, R9, RZ ;  /* 0x0000000908087227 */ /* 0x000fc800078e00ff */
[----:B------:R-:W-:Y:S02]  /*0270*/  IMAD R7, R8, R7, R9 ;  /* 0x0000000708077224 */ /* 0x000fe400078e0209 */
[----:B------:R-:W-:-:S03]  /*0280*/  IMAD.HI.U32 R6, R6, R9, RZ ;  /* 0x0000000906067227 */ /* 0x000fc600078e00ff */
[----:B------:R-:W-:Y:S01]  /*0290*/  ISETP.GT.U32.AND P1, PT, R2, R7, PT ;  /* 0x000000070200720c */ /* 0x000fe20003f24070 */
[----:B------:R-:W-:-:S04]  /*02a0*/  IMAD.MOV R6, RZ, RZ, -R6 ;  /* 0x000000ffff067224 */ /* 0x000fc800078e0a06 */
[----:B------:R-:W-:-:S05]  /*02b0*/  IMAD R9, R4, R6, R9 ;  /* 0x0000000604097224 */ /* 0x000fca00078e0209 */
[----:B------:R-:W-:-:S03]  /*02c0*/  ISETP.GT.U32.AND P0, PT, R4, R9, PT ;  /* 0x000000090400720c */ /* 0x000fc60003f04070 */
[----:B------:R-:W-:Y:S02]  /*02d0*/  @!P1 IMAD.IADD R7, R7, 0x1, -R2 ;  /* 0x0000000107079824 */ /* 0x000fe400078e0a02 */
[----:B------:R-:W-:-:S03]  /*02e0*/  @!P1 VIADD R8, R8, 0x1 ;  /* 0x0000000108089836 */ /* 0x000fc60000000000 */
[----:B------:R-:W-:Y:S02]  /*02f0*/  ISETP.GE.U32.AND P3, PT, R7, R2, PT ;  /* 0x000000020700720c */ /* 0x000fe40003f66070 */
[----:B------:R-:W-:-:S03]  /*0300*/  LOP3.LUT R2, R0, R3, RZ, 0x3c, !PT ;  /* 0x0000000300027212 */ /* 0x000fc600078e3cff */
[----:B------:R-:W-:Y:S01]  /*0310*/  @!P0 IMAD.IADD R9, R9, 0x1, -R4 ;  /* 0x0000000109098824 */ /* 0x000fe200078e0a04 */
[----:B------:R-:W-:-:S04]  /*0320*/  ISETP.GE.AND P0, PT, R2, RZ, PT ;  /* 0x000000ff0200720c */ /* 0x000fc80003f06270 */
[----:B------:R-:W-:-:S03]  /*0330*/  ISETP.GT.U32.AND P1, PT, R4, R9, PT ;  /* 0x000000090400720c */ /* 0x000fc60003f24070 */
[----:B------:R-:W-:Y:S02]  /*0340*/  @P3 IADD3 R8, PT, PT, R8, 0x1, RZ ;  /* 0x0000000108083810 */ /* 0x000fe40007ffe0ff */
[----:B------:R-:W-:-:S03]  /*0350*/  ISETP.GE.AND P3, PT, R0, RZ, PT ;  /* 0x000000ff0000720c */ /* 0x000fc60003f66270 */
[----:B------:R-:W-:-:S04]  /*0360*/  IMAD.MOV.U32 R2, RZ, RZ, R8 ;  /* 0x000000ffff027224 */ /* 0x000fc800078e0008 */
[----:B------:R-:W-:Y:S01]  /*0370*/  @!P0 IMAD.MOV R2, RZ, RZ, -R2 ;  /* 0x000000ffff028224 */ /* 0x000fe200078e0a02 */
[----:B------:R-:W-:Y:S01]  /*0380*/  @!P2 LOP3.LUT R2, RZ, R3, RZ, 0x33, !PT ;  /* 0x00000003ff02a212 */ /* 0x000fe200078e33ff */
[----:B------:R-:W-:Y:S01]  /*0390*/  @!P1 IMAD.IADD R9, R9, 0x1, -R4 ;  /* 0x0000000109099824 */ /* 0x000fe200078e0a04 */
[----:B------:R-:W-:-:S03]  /*03a0*/  ISETP.NE.AND P0, PT, R5, RZ, PT ;  /* 0x000000ff0500720c */ /* 0x000fc60003f05270 */
[----:B------:R-:W-:Y:S01]  /*03b0*/  IMAD.MOV.U32 R3, RZ, RZ, R9 ;  /* 0x000000ffff037224 */ /* 0x000fe200078e0009 */
[C---:B-1----:R-:W-:Y:S01]  /*03c0*/  IADD3 R9, PT, PT, R2.reuse, -R10, RZ ;  /* 0x8000000a02097210 */ /* 0x042fe20007ffe0ff */
[----:B------:R-:W-:Y:S02]  /*03d0*/  IMAD.IADD R4, R2, 0x1, R10 ;  /* 0x0000000102047824 */ /* 0x000fe400078e020a */
[----:B------:R-:W-:-:S03]  /*03e0*/  @!P3 IMAD.MOV R3, RZ, RZ, -R3 ;  /* 0x000000ffff03b224 */ /* 0x000fc600078e0a03 */
[----:B------:R-:W-:-:S03]  /*03f0*/  ISETP.GE.AND P1, PT, R9, R4, PT ;  /* 0x000000040900720c */ /* 0x000fc60003f26270 */
[----:B------:R-:W-:-:S10]  /*0400*/  @!P0 LOP3.LUT R3, RZ, R5, RZ, 0x33, !PT ;  /* 0x00000005ff038212 */ /* 0x000fd400078e33ff */
[----:B0-----:R-:W-:Y:S05]  /*0410*/  @P1 BRA `(.L_x_22) ;  /* 0x0000000c00b81947 */ /* 0x001fea0003800000 */
[----:B------:R-:W-:Y:S01]  /*0420*/  SHF.L.U32 R5, R10, 0x1, RZ ;  /* 0x000000010a057819 */ /* 0x000fe200000006ff */
[C-C-:B------:R-:W-:Y:S02]  /*0430*/  IMAD.IADD R7, R3.reuse, 0x1, -R10.reuse ;  /* 0x0000000103077824 */ /* 0x140fe400078e0a0a */
[----:B------:R-:W-:Y:S01]  /*0440*/  IMAD.IADD R6, R3, 0x1, R10 ;  /* 0x0000000103067824 */ /* 0x000fe200078e020a */
[C---:B------:R-:W-:Y:S01]  /*0450*/  LOP3.LUT R8, R5.reuse, 0x6, RZ, 0xc0, !PT ;  /* 0x0000000605087812 */ /* 0x040fe200078ec0ff */
[----:B------:R-:W-:Y:S02]  /*0460*/  VIADD R11, R5, 0xffffffff ;  /* 0xffffffff050b7836 */ /* 0x000fe40000000000 */
[----:B------:R-:W-:Y:S01]  /*0470*/  IMAD.MOV.U32 R27, RZ, RZ, RZ ;  /* 0x000000ffff1b7224 */ /* 0x000fe200078e00ff */
[----:B------:R-:W-:Y:S01]  /*0480*/  ISETP.GE.AND P0, PT, R7, R6, PT ;  /* 0x000000060700720c */ /* 0x000fe20003f06270 */
[----:B------:R-:W-:Y:S01]  /*0490*/  VIADD R8, R8, 0xffffffff ;  /* 0xffffffff08087836 */ /* 0x000fe20000000000 */
[----:B------:R-:W-:Y:S01]  /*04a0*/  ISETP.GE.U32.AND P1, PT, R11, 0x7, PT ;  /* 0x000000070b00780c */ /* 0x000fe20003f26070 */
[----:B------:R-:W-:Y:S01]  /*04b0*/  IMAD.MOV.U32 R17, RZ, RZ, RZ ;  /* 0x000000ffff117224 */ /* 0x000fe200078e00ff */
[----:B------:R-:W-:-:S02]  /*04c0*/  LOP3.LUT R11, R5, 0xfffffff8, RZ, 0xc0, !PT ;  /* 0xfffffff8050b7812 */ /* 0x000fc400078ec0ff */
[----:B------:R-:W-:Y:S02]  /*04d0*/  ISETP.GE.U32.AND P2, PT, R8, 0x3, PT ;  /* 0x000000030800780c */ /* 0x000fe40003f46070 */
[----:B------:R-:W-:Y:S01]  /*04e0*/  IADD3 R8, PT, PT, R10, -0x1, RZ ;  /* 0xffffffff0a087810 */ /* 0x000fe20007ffe0ff */
[----:B------:R-:W-:Y:S02]  /*04f0*/  VIADD R10, R7, 0x3 ;  /* 0x00000003070a7836 */ /* 0x000fe40000000000 */
[----:B------:R-:W-:-:S08]  /*0500*/  IMAD.MOV R11, RZ, RZ, -R11 ;  /* 0x000000ffff0b7224 */ /* 0x000fd000078e0a0b */
.L_x_28:
[----:B------:R-:W-:Y:S04]  /*0510*/  BSSY.RECONVERGENT B1, `(.L_x_23) ;  /* 0x00000db000017945 */ /* 0x000fe80003800200 */
[----:B------:R-:W-:Y:S05]  /*0520*/  @P0 BRA `(.L_x_24) ;  /* 0x0000000c00640947 */ /* 0x000fea0003800000 */
[----:B------:R-:W-:Y:S01]  /*0530*/  IADD3 R18, PT, PT, R2, -R9, RZ ;  /* 0x8000000902127210 */ /* 0x000fe20007ffe0ff */
[----:B------:R-:W-:Y:S01]  /*0540*/  IMAD.MOV.U32 R6, RZ, RZ, R7 ;  /* 0x000000ffff067224 */ /* 0x000fe200078e0007 */
[----:B------:R-:W-:Y:S06]  /*0550*/  @!P1 BRA `(.L_x_25) ;  /* 0x0000000400d49947 */ /* 0x000fec0003800000 */
[----:B------:R-:W0:Y:S01]  /*0560*/  LDC.64 R12, c[0x0][0x388] ;  /* 0x0000e200ff0c7b82 */ /* 0x000e220000000a00 */
[----:B------:R-:W1:Y:S01]  /*0570*/  LDCU UR8, c[0x0][0x380] ;  /* 0x00007000ff0877ac */ /* 0x000e620008000800 */
[----:B------:R-:W-:Y:S02]  /*0580*/  IMAD.MOV.U32 R6, RZ, RZ, R11 ;  /* 0x000000ffff067224 */ /* 0x000fe400078e000b */
[----:B------:R-:W-:Y:S01]  /*0590*/  IMAD.MOV.U32 R5, RZ, RZ, R10 ;  /* 0x000000ffff057224 */ /* 0x000fe200078e000a */
[----:B------:R-:W2:Y:S01]  /*05a0*/  LDCU.64 UR6, c[0x0][0x390] ;  /* 0x00007200ff0677ac */ /* 0x000ea20008000a00 */
[----:B------:R-:W-:Y:S02]  /*05b0*/  IMAD.MOV.U32 R19, RZ, RZ, R8 ;  /* 0x000000ffff137224 */ /* 0x000fe400078e0008 */
[----:B-1----:R-:W-:-:S07]  /*05c0*/  IMAD R22, R9, UR8, R7 ;  /* 0x0000000809167c24 */ /* 0x002fce000f8e0207 */
.L_x_26:
[----:B------:R-:W-:Y:S02]  /*05d0*/  IADD3 R15, PT, PT, R19, 0x3, RZ ;  /* 0x00000003130f7810 */ /* 0x000fe40007ffe0ff */
[----:B------:R-:W-:Y:S02]  /*05e0*/  IABS R21, R22 ;  /* 0x0000001600157213 */ /* 0x000fe40000000000 */
[----:B------:R-:W-:-:S03]  /*05f0*/  LOP3.LUT R15, R18, R15, RZ, 0x3c, !PT ;  /* 0x0000000f120f7212 */ /* 0x000fc600078e3cff */
[----:B0-----:R-:W-:-:S04]  /*0600*/  IMAD.WIDE R20, R21, 0x4, R12 ;  /* 0x0000000415147825 */ /* 0x001fc800078e020c */
[----:B------:R-:W-:Y:S01]  /*0610*/  IMAD.WIDE R14, R15, 0x4, RZ ;  /* 0x000000040f0e7825 */ /* 0x000fe200078e02ff */
[----:B------:R0:W3:Y:S02]  /*0620*/  LDG.E R16, desc[UR4][R20.64] ;  /* 0x0000000414107981 */ /* 0x0000e4000c1e1900 */
[----:B------:R-:W-:-:S04]  /*0630*/  LOP3.LUT R28, R14, 0x8, RZ, 0x3c, !PT ;  /* 0x000000080e1c7812 */ /* 0x000fc800078e3cff */
[----:B--2---:R-:W-:-:S04]  /*0640*/  IADD3 R28, P3, PT, R28, UR6, RZ ;  /* 0x000000061c1c7c10 */ /* 0x004fc8000ff7e0ff */
[----:B------:R-:W-:-:S06]  /*0650*/  IADD3.X R29, PT, PT, R15, UR7, RZ, P3, !PT ;  /* 0x000000070f1d7c10 */ /* 0x000fcc0009ffe4ff */
[----:B------:R-:W3:Y:S01]  /*0660*/  LDG.E R29, desc[UR4][R28.64] ;  /* 0x000000041c1d7981 */ /* 0x000ee2000c1e1900 */
[----:B------:R-:W-:-:S05]  /*0670*/  VIADD R15, R19, 0x2 ;  /* 0x00000002130f7836 */ /* 0x000fca0000000000 */
[----:B------:R-:W-:Y:S01]  /*0680*/  LOP3.LUT R15, R18, R15, RZ, 0x3c, !PT ;  /* 0x0000000f120f7212 */ /* 0x000fe200078e3cff */
[----:B------:R-:W-:-:S04]  /*0690*/  VIADD R23, R22, 0x1 ;  /* 0x0000000116177836 */ /* 0x000fc80000000000 */
[----:B------:R-:W-:Y:S01]  /*06a0*/  IMAD.WIDE R14, R15, 0x4, RZ ;  /* 0x000000040f0e7825 */ /* 0x000fe200078e02ff */
[----:B------:R-:W-:Y:S02]  /*06b0*/  IABS R23, R23 ;  /* 0x0000001700177213 */ /* 0x000fe40000000000 */
[----:B------:R-:W-:-:S04]  /*06c0*/  LOP3.LUT R24, R14, 0x8, RZ, 0x3c, !PT ;  /* 0x000000080e187812 */ /* 0x000fc800078e3cff */
[----:B------:R-:W-:Y:S01]  /*06d0*/  IADD3 R24, P3, PT, R24, UR6, RZ ;  /* 0x0000000618187c10 */ /* 0x000fe2000ff7e0ff */
[----:B0-----:R-:W-:-:S03]  /*06e0*/  IMAD.WIDE R20, R23, 0x4, R12 ;  /* 0x0000000417147825 */ /* 0x001fc600078e020c */
[----:B------:R-:W-:Y:S02]  /*06f0*/  IADD3.X R25, PT, PT, R15, UR7, RZ, P3, !PT ;  /* 0x000000070f197c10 */ /* 0x000fe40009ffe4ff */
[----:B------:R0:W2:Y:S04]  /*0700*/  LDG.E R28, desc[UR4][R20.64] ;  /* 0x00000004141c7981 */ /* 0x0000a8000c1e1900 */
[----:B------:R-:W2:Y:S01]  /*0710*/  LDG.E R24, desc[UR4][R24.64] ;  /* 0x0000000418187981 */ /* 0x000ea2000c1e1900 */
[----:B------:R-:W-:-:S05]  /*0720*/  VIADD R15, R19, 0x1 ;  /* 0x00000001130f7836 */ /* 0x000fca0000000000 */
[C---:B------:R-:W-:Y:S02]  /*0730*/  LOP3.LUT R15, R18.reuse, R15, RZ, 0x3c, !PT ;  /* 0x0000000f120f7212 */ /* 0x040fe400078e3cff */
[----:B0-----:R-:W-:-:S03]  /*0740*/  LOP3.LUT R20, R18, R19, RZ, 0x3c, !PT ;  /* 0x0000001312147212 */ /* 0x001fc600078e3cff */
[----:B------:R-:W-:-:S03]  /*0750*/  IMAD.WIDE R14, R15, 0x4, RZ ;  /* 0x000000040f0e7825 */ /* 0x000fc600078e02ff */
[----:B------:R-:W-:Y:S01]  /*0760*/  LOP3.LUT R14, R14, 0x8, RZ, 0x3c, !PT ;  /* 0x000000080e0e7812 */ /* 0x000fe200078e3cff */
[----:B------:R-:W-:-:S03]  /*0770*/  VIADD R23, R22, 0x2 ;  /* 0x0000000216177836 */ /* 0x000fc60000000000 */
[----:B------:R-:W-:Y:S02]  /*0780*/  IADD3 R14, P3, PT, R14, UR6, RZ ;  /* 0x000000060e0e7c10 */ /* 0x000fe4000ff7e0ff */
[----:B------:R-:W-:Y:S02]  /*0790*/  IABS R21, R23 ;  /* 0x0000001700157213 */ /* 0x000fe40000000000 */
[----:B------:R-:W-:-:S05]  /*07a0*/  IADD3.X R15, PT, PT, R15, UR7, RZ, P3, !PT ;  /* 0x000000070f0f7c10 */ /* 0x000fca0009ffe4ff */
[----:B------:R0:W4:Y:S02]  /*07b0*/  LDG.E R23, desc[UR4][R14.64] ;  /* 0x000000040e177981 */ /* 0x000124000c1e1900 */
[----:B0-----:R-:W-:-:S05]  /*07c0*/  IMAD.WIDE R14, R21, 0x4, R12 ;  /* 0x00000004150e7825 */ /* 0x001fca00078e020c */
[----:B------:R-:W4:Y:S01]  /*07d0*/  LDG.E R26, desc[UR4][R14.64] ;  /* 0x000000040e1a7981 */ /* 0x000f22000c1e1900 */
[----:B---3--:R-:W-:Y:S01]  /*07e0*/  FFMA R25, R16, R29, R17 ;  /* 0x0000001d10197223 */ /* 0x008fe20000000011 */
[----:B------:R-:W-:-:S03]  /*07f0*/  IMAD.WIDE R16, R20, 0x4, RZ ;  /* 0x0000000414107825 */ /* 0x000fc600078e02ff */
[----:B------:R-:W-:-:S04]  /*0800*/  LOP3.LUT R20, R16, 0x8, RZ, 0x3c, !PT ;  /* 0x0000000810147812 */ /* 0x000fc800078e3cff */
[----:B------:R-:W-:-:S04]  /*0810*/  IADD3 R20, P3, PT, R20, UR6, RZ ;  /* 0x0000000614147c10 */ /* 0x000fc8000ff7e0ff */
[----:B------:R-:W-:Y:S01]  /*0820*/  IADD3.X R21, PT, PT, R17, UR7, RZ, P3, !PT ;  /* 0x0000000711157c10 */ /* 0x000fe20009ffe4ff */
[----:B------:R-:W-:Y:S01]  /*0830*/  VIADD R17, R19, 0xffffffff ;  /* 0xffffffff13117836 */ /* 0x000fe20000000000 */
[----:B------:R-:W-:Y:S01]  /*0840*/  IADD3 R16, PT, PT, R22, 0x3, RZ ;  /* 0x0000000316107810 */ /* 0x000fe20007ffe0ff */
[----:B------:R-:W-:Y:S02]  /*0850*/  FADD R27, R29, R27 ;  /* 0x0000001b1d1b7221 */ /* 0x000fe40000000000 */
[----:B------:R0:W3:Y:S01]  /*0860*/  LDG.E R20, desc[UR4][R20.64] ;  /* 0x0000000414147981 */ /* 0x0000e2000c1e1900 */
[----:B------:R-:W-:Y:S02]  /*0870*/  LOP3.LUT R17, R18, R17, RZ, 0x3c, !PT ;  /* 0x0000001112117212 */ /* 0x000fe400078e3cff */
[----:B------:R-:W-:-:S03]  /*0880*/  IABS R29, R16 ;  /* 0x00000010001d7213 */ /* 0x000fc60000000000 */
[----:B------:R-:W-:-:S04]  /*0890*/  IMAD.WIDE R16, R17, 0x4, RZ ;  /* 0x0000000411107825 */ /* 0x000fc800078e02ff */
[----:B0-----:R-:W-:Y:S01]  /*08a0*/  VIADD R21, R22, 0x4 ;  /* 0x0000000416157836 */ /* 0x001fe20000000000 */
[----:B------:R-:W-:Y:S01]  /*08b0*/  LOP3.LUT R16, R16, 0x8, RZ, 0x3c, !PT ;  /* 0x0000000810107812 */ /* 0x000fe200078e3cff */
[----:B------:R-:W-:-:S03]  /*08c0*/  IMAD.WIDE R14, R29, 0x4, R12 ;  /* 0x000000041d0e7825 */ /* 0x000fc600078e020c */
[----:B------:R-:W-:Y:S02]  /*08d0*/  IABS R29, R21 ;  /* 0x00000015001d7213 */ /* 0x000fe40000000000 */
[----:B------:R-:W-:Y:S01]  /*08e0*/  IADD3 R16, P3, PT, R16, UR6, RZ ;  /* 0x0000000610107c10 */ /* 0x000fe2000ff7e0ff */
[----:B--2---:R-:W-:Y:S01]  /*08f0*/  FFMA R25, R28, R24, R25 ;  /* 0x000000181c197223 */ /* 0x004fe20000000019 */
[----:B------:R-:W3:Y:S01]  /*0900*/  LDG.E R15, desc[UR4][R14.64] ;  /* 0x000000040e0f7981 */ /* 0x000ee2000c1e1900 */
[----:B------:R-:W-:Y:S01]  /*0910*/  IMAD.WIDE R28, R29, 0x4, R12 ;  /* 0x000000041d1c7825 */ /* 0x000fe200078e020c */
[----:B------:R-:W-:-:S05]  /*0920*/  IADD3.X R17, PT, PT, R17, UR7, RZ, P3, !PT ;  /* 0x0000000711117c10 */ /* 0x000fca0009ffe4ff */
[----:B------:R0:W2:Y:S04]  /*0930*/  LDG.E R21, desc[UR4][R16.64] ;  /* 0x0000000410157981 */ /* 0x0000a8000c1e1900 */
[----:B------:R-:W2:Y:S01]  /*0940*/  LDG.E R28, desc[UR4][R28.64] ;  /* 0x000000041c1c7981 */ /* 0x000ea2000c1e1900 */
[----:B0-----:R-:W-:-:S05]  /*0950*/  VIADD R17, R19, 0xfffffffe ;  /* 0xfffffffe13117836 */ /* 0x001fca0000000000 */
[----:B------:R-:W-:Y:S01]  /*0960*/  LOP3.LUT R17, R18, R17, RZ, 0x3c, !PT ;  /* 0x0000001112117212 */ /* 0x000fe200078e3cff */
[----:B------:R-:W-:-:S04]  /*0970*/  FADD R14, R27, R24 ;  /* 0x000000181b0e7221 */ /* 0x000fc80000000000 */
[----:B------:R-:W-:-:S03]  /*0980*/  IMAD.WIDE R16, R17, 0x4, RZ ;  /* 0x0000000411107825 */ /* 0x000fc600078e02ff */
[----:B------:R-:W-:-:S04]  /*0990*/  LOP3.LUT R24, R16, 0x8, RZ, 0x3c, !PT ;  /* 0x0000000810187812 */ /* 0x000fc800078e3cff */
[----:B------:R-:W-:Y:S01]  /*09a0*/  IADD3 R24, P3, PT, R24, UR6, RZ ;  /* 0x0000000618187c10 */ /* 0x000fe2000ff7e0ff */
[----:B----4-:R-:W-:-:S03]  /*09b0*/  FFMA R26, R26, R23, R25 ;  /* 0x000000171a1a7223 */ /* 0x010fc60000000019 */
[----:B------:R-:W-:Y:S01]  /*09c0*/  IADD3.X R25, PT, PT, R17, UR7, RZ, P3, !PT ;  /* 0x0000000711197c10 */ /* 0x000fe20009ffe4ff */
[----:B------:R-:W-:Y:S02]  /*09d0*/  VIADD R17, R19, 0xfffffffd ;  /* 0xfffffffd13117836 */ /* 0x000fe40000000000 */
[----:B------:R-:W-:Y:S02]  /*09e0*/  FADD R27, R14, R23 ;  /* 0x000000170e1b7221 */ /* 0x000fe40000000000 */
[----:B------:R2:W4:Y:S01]  /*09f0*/  LDG.E R24, desc[UR4][R24.64] ;  /* 0x0000000418187981 */ /* 0x000522000c1e1900 */
[----:B------:R-:W-:Y:S02]  /*0a00*/  LOP3.LUT R17, R18, R17, RZ, 0x3c, !PT ;  /* 0x0000001112117212 */ /* 0x000fe400078e3cff */
[----:B------:R-:W-:-:S03]  /*0a10*/  IADD3 R14, PT, PT, R22, 0x5, RZ ;  /* 0x00000005160e7810 */ /* 0x000fc60007ffe0ff */
[----:B------:R-:W-:-:S03]  /*0a20*/  IMAD.WIDE R16, R17, 0x4, RZ ;  /* 0x0000000411107825 */ /* 0x000fc600078e02ff */
[----:B------:R-:W-:-:S04]  /*0a30*/  LOP3.LUT R16, R16, 0x8, RZ, 0x3c, !PT ;  /* 0x0000000810107812 */ /* 0x000fc800078e3cff */
[----:B------:R-:W-:-:S04]  /*0a40*/  IADD3 R16, P3, PT, R16, UR6, RZ ;  /* 0x0000000610107c10 */ /* 0x000fc8000ff7e0ff */
[----:B------:R-:W-:-:S05]  /*0a50*/  IADD3.X R17, PT, PT, R17, UR7, RZ, P3, !PT ;  /* 0x0000000711117c10 */ /* 0x000fca0009ffe4ff */
[----:B------:R0:W5:Y:S01]  /*0a60*/  LDG.E R23, desc[UR4][R16.64] ;  /* 0x0000000410177981 */ /* 0x000162000c1e1900 */
[----:B---3--:R-:W-:Y:S01]  /*0a70*/  FFMA R15, R15, R20, R26 ;  /* 0x000000140f0f7223 */ /* 0x008fe2000000001a */
[----:B------:R-:W-:Y:S01]  /*0a80*/  IABS R26, R14 ;  /* 0x0000000e001a7213 */ /* 0x000fe20000000000 */
[----:B------:R-:W-:Y:S02]  /*0a90*/  VIADD R14, R22, 0x6 ;  /* 0x00000006160e7836 */ /* 0x000fe40000000000 */
[----:B--2---:R-:W-:Y:S01]  /*0aa0*/  FFMA R25, R28, R21, R15 ;  /* 0x000000151c197223 */ /* 0x004fe2000000000f */
[----:B------:R-:W-:Y:S02]  /*0ab0*/  VIADD R15, R19, 0xfffffffc ;  /* 0xfffffffc130f7836 */ /* 0x000fe40000000000 */
[----:B------:R-:W-:-:S03]  /*0ac0*/  FADD R20, R27, R20 ;  /* 0x000000141b147221 */ /* 0x000fc60000000000 */
[----:B------:R-:W-:Y:S01]  /*0ad0*/  LOP3.LUT R15, R18, R15, RZ, 0x3c, !PT ;  /* 0x0000000f120f7212 */ /* 0x000fe200078e3cff */
[----:B------:R-:W-:Y:S01]  /*0ae0*/  IMAD.MOV.U32 R27, RZ, RZ, R26 ;  /* 0x000000ffff1b7224 */ /* 0x000fe200078e001a */
[----:B------:R-:W-:Y:S01]  /*0af0*/  IABS R29, R14 ;  /* 0x0000000e001d7213 */ /* 0x000fe20000000000 */
[----:B------:R-:W-:Y:S02]  /*0b00*/  VIADD R28, R22, 0x7 ;  /* 0x00000007161c7836 */ /* 0x000fe40000000000 */
[----:B------:R-:W-:-:S04]  /*0b10*/  IMAD.WIDE R14, R15, 0x4, RZ ;  /* 0x000000040f0e7825 */ /* 0x000fc800078e02ff */
[----:B------:R-:W-:Y:S01]  /*0b20*/  IMAD.WIDE R26, R27, 0x4, R12 ;  /* 0x000000041b1a7825 */ /* 0x000fe200078e020c */
[----:B------:R-:W-:-:S03]  /*0b30*/  LOP3.LUT R14, R14, 0x8, RZ, 0x3c, !PT ;  /* 0x000000080e0e7812 */ /* 0x000fc600078e3cff */
[----:B0-----:R-:W-:Y:S01]  /*0b40*/  IMAD.WIDE R16, R29, 0x4, R12 ;  /* 0x000000041d107825 */ /* 0x001fe200078e020c */
[----:B------:R-:W-:Y:S01]  /*0b50*/  IABS R29, R28 ;  /* 0x0000001c001d7213 */ /* 0x000fe20000000000 */
[----:B------:R5:W2:Y:S01]  /*0b60*/  LDG.E R26, desc[UR4][R26.64] ;  /* 0x000000041a1a7981 */ /* 0x000aa2000c1e1900 */
[----:B------:R-:W-:-:S03]  /*0b70*/  IADD3 R14, P3, PT, R14, UR6, RZ ;  /* 0x000000060e0e7c10 */ /* 0x000fc6000ff7e0ff */
[----:B------:R-:W-:Y:S01]  /*0b80*/  IMAD.WIDE R28, R29, 0x4, R12 ;  /* 0x000000041d1c7825 */ /* 0x000fe200078e020c */
[----:B------:R-:W-:Y:S01]  /*0b90*/  IADD3.X R15, PT, PT, R15, UR7, RZ, P3, !PT ;  /* 0x000000070f0f7c10 */ /* 0x000fe20009ffe4ff */
[----:B------:R-:W3:Y:S04]  /*0ba0*/  LDG.E R16, desc[UR4][R16.64] ;  /* 0x0000000410107981 */ /* 0x000ee8000c1e1900 */
[----:B------:R-:W3:Y:S04]  /*0bb0*/  LDG.E R14, desc[UR4][R14.64] ;  /* 0x000000040e0e7981 */ /* 0x000ee8000c1e1900 */
[----:B------:R-:W3:Y:S01]  /*0bc0*/  LDG.E R29, desc[UR4][R28.64] ;  /* 0x000000041c1d7981 */ /* 0x000ee2000c1e1900 */
[----:B------:R-:W-:Y:S01]  /*0bd0*/  IADD3 R6, PT, PT, R6, 0x8, RZ ;  /* 0x0000000806067810 */ /* 0x000fe20007ffe0ff */
[----:B------:R-:W-:-:S03]  /*0be0*/  FADD R21, R20, R21 ;  /* 0x0000001514157221 */ /* 0x000fc60000000000 */
[----:B------:R-:W-:Y:S01]  /*0bf0*/  ISETP.NE.AND P3, PT, R6, RZ, PT ;  /* 0x000000ff0600720c */ /* 0x000fe20003f65270 */
[----:B----4-:R-:W-:Y:S01]  /*0c00*/  FADD R20, R21, R24 ;  /* 0x0000001815147221 */ /* 0x010fe20000000000 */
[----:B------:R-:W-:Y:S02]  /*0c10*/  VIADD R5, R5, 0x8 ;  /* 0x0000000805057836 */ /* 0x000fe40000000000 */
[----:B------:R-:W-:Y:S02]  /*0c20*/  VIADD R19, R19, 0xfffffff8 ;  /* 0xfffffff813137836 */ /* 0x000fe40000000000 */
[----:B------:R-:W-:Y:S02]  /*0c30*/  VIADD R22, R22, 0x8 ;  /* 0x0000000816167836 */ /* 0x000fe40000000000 */
[----:B-----5:R-:W-:Y:S01]  /*0c40*/  FADD R27, R20, R23 ;  /* 0x00000017141b7221 */ /* 0x020fe20000000000 */
[----:B--2---:R-:W-:-:S04]  /*0c50*/  FFMA R25, R26, R24, R25 ;  /* 0x000000181a197223 */ /* 0x004fc80000000019 */
[----:B---3--:R-:W-:Y:S01]  /*0c60*/  FFMA R16, R16, R23, R25 ;  /* 0x0000001710107223 */ /* 0x008fe20000000019 */
[----:B------:R-:W-:-:S03]  /*0c70*/  FADD R27, R27, R14 ;  /* 0x0000000e1b1b7221 */ /* 0x000fc60000000000 */
[----:B------:R-:W-:Y:S01]  /*0c80*/  FFMA R17, R29, R14, R16 ;  /* 0x0000000e1d117223 */ /* 0x000fe20000000010 */
[----:B------:R-:W-:Y:S06]  /*0c90*/  @P3 BRA `(.L_x_26) ;  /* 0xfffffff8004c3947 */ /* 0x000fec000383ffff */
[----:B------:R-:W-:-:S07]  /*0ca0*/  VIADD R6, R5, 0xfffffffd ;  /* 0xfffffffd05067836 */ /* 0x000fce0000000000 */
.L_x_25:
[----:B------:R-:W0:Y:S02]  /*0cb0*/  LDCU UR6, c[0x0][0x384] ;  /* 0x00007080ff0677ac */ /* 0x000e240008000800 */
[----:B0-----:R-:W-:-:S09]  /*0cc0*/  ULOP3.LUT UP0, URZ, UR6, 0x3, URZ, 0xc0, !UPT ;  /* 0x0000000306ff7892 */ /* 0x001fd2000f80c0ff */
[----:B------:R-:W-:Y:S05]  /*0cd0*/  BRA.U !UP0, `(.L_x_24) ;  /* 0x0000000508787547 */ /* 0x000fea000b800000 */
[----:B------:R-:W-:Y:S01]  /*0ce0*/  ULOP3.LUT UP0, URZ, UR6, 0x1, URZ, 0xc0, !UPT ;  /* 0x0000000106ff7892 */ /* 0x000fe2000f80c0ff */
[----:B------:R-:W-:Y:S10]  /*0cf0*/  @!P2 BRA `(.L_x_27) ;  /* 0x0000000000f0a947 */ /* 0x000ff40003800000 */
[CC--:B------:R-:W-:Y:S01]  /*0d00*/  IADD3 R13, PT, PT, R3.reuse, -R6.reuse, RZ ;  /* 0x80000006030d7210 */ /* 0x0c0fe20007ffe0ff */
[----:B------:R-:W0:Y:S01]  /*0d10*/  LDCU.64 UR8, c[0x0][0x390] ;  /* 0x00007200ff0877ac */ /* 0x000e220008000a00 */
[----:B------:R-:W-:Y:S01]  /*0d20*/  VIADD R5, R3, 0x2 ;  /* 0x0000000203057836 */ /* 0x000fe20000000000 */
[----:B------:R-:W-:Y:S02]  /*0d30*/  LOP3.LUT R12, RZ, R6, RZ, 0x33, !PT ;  /* 0x00000006ff0c7212 */ /* 0x000fe400078e33ff */
[C---:B------:R-:W-:Y:S01]  /*0d40*/  LOP3.LUT R13, R18.reuse, R13, RZ, 0x3c, !PT ;  /* 0x0000000d120d7212 */ /* 0x040fe200078e3cff */
[C---:B------:R-:W-:Y:S01]  /*0d50*/  IMAD.IADD R15, R5.reuse, 0x1, -R6 ;  /* 0x00000001050f7824 */ /* 0x040fe200078e0a06 */
[----:B------:R-:W1:Y:S01]  /*0d60*/  LDCU UR6, c[0x0][0x380] ;  /* 0x00007000ff0677ac */ /* 0x000e620008000800 */
[----:B------:R-:W-:Y:S02]  /*0d70*/  IMAD.IADD R5, R5, 0x1, R12 ;  /* 0x0000000105057824 */ /* 0x000fe400078e020c */
[----:B------:R-:W-:Y:S01]  /*0d80*/  IMAD.WIDE R12, R13, 0x4, RZ ;  /* 0x000000040d0c7825 */ /* 0x000fe200078e02ff */
[----:B------:R-:W-:-:S02]  /*0d90*/  LOP3.LUT R24, R18, R15, RZ, 0x3c, !PT ;  /* 0x0000000f12187212 */ /* 0x000fc400078e3cff */
[----:B------:R-:W-:Y:S01]  /*0da0*/  LOP3.LUT R5, R18, R5, RZ, 0x3c, !PT ;  /* 0x0000000512057212 */ /* 0x000fe200078e3cff */
[----:B------:R-:W-:Y:S01]  /*0db0*/  VIADD R15, R15, 0xfffffffd ;  /* 0xfffffffd0f0f7836 */ /* 0x000fe20000000000 */
[----:B------:R-:W-:Y:S01]  /*0dc0*/  LOP3.LUT R20, R12, 0x8, RZ, 0x3c, !PT ;  /* 0x000000080c147812 */ /* 0x000fe200078e3cff */
[----:B------:R-:W-:-:S03]  /*0dd0*/  IMAD.WIDE R24, R24, 0x4, RZ ;  /* 0x0000000418187825 */ /* 0x000fc600078e02ff */
[----:B0-----:R-:W-:Y:S01]  /*0de0*/  IADD3 R20, P3, PT, R20, UR8, RZ ;  /* 0x0000000814147c10 */ /* 0x001fe2000ff7e0ff */
[----:B------:R-:W-:Y:S01]  /*0df0*/  IMAD.WIDE R22, R5, 0x4, RZ ;  /* 0x0000000405167825 */ /* 0x000fe200078e02ff */
[----:B------:R-:W-:Y:S02]  /*0e00*/  LOP3.LUT R24, R24, 0x8, RZ, 0x3c, !PT ;  /* 0x0000000818187812 */ /* 0x000fe400078e3cff */
[----:B------:R-:W-:Y:S02]  /*0e10*/  IADD3.X R21, PT, PT, R13, UR9, RZ, P3, !PT ;  /* 0x000000090d157c10 */ /* 0x000fe40009ffe4ff */
[----:B------:R-:W0:Y:S01]  /*0e20*/  LDC.64 R12, c[0x0][0x388] ;  /* 0x0000e200ff0c7b82 */ /* 0x000e220000000a00 */
[----:B-1----:R-:W-:Y:S01]  /*0e30*/  IMAD R16, R9, UR6, R6 ;  /* 0x0000000609107c24 */ /* 0x002fe2000f8e0206 */
[----:B------:R-:W-:Y:S01]  /*0e40*/  IADD3 R24, P3, PT, R24, UR8, RZ ;  /* 0x0000000818187c10 */ /* 0x000fe2000ff7e0ff */
[----:B------:R1:W2:Y:S01]  /*0e50*/  LDG.E R5, desc[UR4][R20.64] ;  /* 0x0000000414057981 */ /* 0x0002a2000c1e1900 */
[----:B------:R-:W-:-:S02]  /*0e60*/  LOP3.LUT R15, R18, R15, RZ, 0x3c, !PT ;  /* 0x0000000f120f7212 */ /* 0x000fc400078e3cff */
[----:B------:R-:W-:Y:S02]  /*0e70*/  IADD3 R19, PT, PT, R16, 0x1, RZ ;  /* 0x0000000110137810 */ /* 0x000fe40007ffe0ff */
[----:B------:R-:W-:Y:S01]  /*0e80*/  LOP3.LUT R22, R22, 0x8, RZ, 0x3c, !PT ;  /* 0x0000000816167812 */ /* 0x000fe200078e3cff */
[----:B------:R-:W-:Y:S01]  /*0e90*/  IMAD.WIDE R14, R15, 0x4, RZ ;  /* 0x000000040f0e7825 */ /* 0x000fe200078e02ff */
[----:B------:R-:W-:Y:S02]  /*0ea0*/  IABS R29, R16 ;  /* 0x00000010001d7213 */ /* 0x000fe40000000000 */
[----:B------:R-:W-:Y:S01]  /*0eb0*/  IABS R26, R19 ;  /* 0x00000013001a7213 */ /* 0x000fe20000000000 */
[C---:B------:R-:W-:Y:S01]  /*0ec0*/  VIADD R19, R16.reuse, 0x2 ;  /* 0x0000000210137836 */ /* 0x040fe20000000000 */
[----:B------:R-:W-:Y:S01]  /*0ed0*/  IADD3.X R25, PT, PT, R25, UR9, RZ, P3, !PT ;  /* 0x0000000919197c10 */ /* 0x000fe20009ffe4ff */
[----:B------:R-:W-:Y:S01]  /*0ee0*/  VIADD R16, R16, 0x3 ;  /* 0x0000000310107836 */ /* 0x000fe20000000000 */
[----:B------:R-:W-:-:S02]  /*0ef0*/  IADD3 R22, P3, PT, R22, UR8, RZ ;  /* 0x0000000816167c10 */ /* 0x000fc4000ff7e0ff */
[----:B------:R-:W-:Y:S01]  /*0f00*/  IABS R19, R19 ;  /* 0x0000001300137213 */ /* 0x000fe20000000000 */
[----:B------:R3:W4:Y:S01]  /*0f10*/  LDG.E R24, desc[UR4][R24.64] ;  /* 0x0000000418187981 */ /* 0x000722000c1e1900 */
[----:B------:R-:W-:Y:S02]  /*0f20*/  IADD3.X R23, PT, PT, R23, UR9, RZ, P3, !PT ;  /* 0x0000000917177c10 */ /* 0x000fe40009ffe4ff */
[----:B------:R-:W-:Y:S01]  /*0f30*/  LOP3.LUT R14, R14, 0x8, RZ, 0x3c, !PT ;  /* 0x000000080e0e7812 */ /* 0x000fe200078e3cff */
[--C-:B0-----:R-:W-:Y:S01]  /*0f40*/  IMAD.WIDE R28, R29, 0x4, R12.reuse ;  /* 0x000000041d1c7825 */ /* 0x101fe200078e020c */
[----:B------:R-:W-:Y:S01]  /*0f50*/  IABS R16, R16 ;  /* 0x0000001000107213 */ /* 0x000fe20000000000 */
[----:B------:R0:W5:Y:S01]  /*0f60*/  LDG.E R22, desc[UR4][R22.64] ;  /* 0x0000000416167981 */ /* 0x000162000c1e1900 */
[----:B------:R-:W-:Y:S01]  /*0f70*/  IADD3 R14, P3, PT, R14, UR8, RZ ;  /* 0x000000080e0e7c10 */ /* 0x000fe2000ff7e0ff */
[----:B-1----:R-:W-:Y:S02]  /*0f80*/  IMAD.WIDE R20, R26, 0x4, R12 ;  /* 0x000000041a147825 */ /* 0x002fe400078e020c */
[----:B------:R-:W2:Y:S02]  /*0f90*/  LDG.E R28, desc[UR4][R28.64] ;  /* 0x000000041c1c7981 */ /* 0x000ea4000c1e1900 */
[----:B---3--:R-:W-:-:S02]  /*0fa0*/  IMAD.MOV.U32 R25, RZ, RZ, R19 ;  /* 0x000000ffff197224 */ /* 0x008fc400078e0013 */
[----:B------:R1:W5:Y:S01]  /*0fb0*/  LDG.E R19, desc[UR4][R20.64] ;  /* 0x0000000414137981 */ /* 0x000362000c1e1900 */
[----:B0-----:R-:W-:Y:S01]  /*0fc0*/  IMAD.MOV.U32 R23, RZ, RZ, R16 ;  /* 0x000000ffff177224 */ /* 0x001fe200078e0010 */
[----:B------:R-:W-:-:S06]  /*0fd0*/  IADD3.X R15, PT, PT, R15, UR9, RZ, P3, !PT ;  /* 0x000000090f0f7c10 */ /* 0x000fcc0009ffe4ff */
[----:B------:R-:W3:Y:S01]  /*0fe0*/  LDG.E R15, desc[UR4][R14.64] ;  /* 0x000000040e0f7981 */ /* 0x000ee2000c1e1900 */
[----:B-1----:R-:W-:-:S04]  /*0ff0*/  IMAD.WIDE R20, R25, 0x4, R12 ;  /* 0x0000000419147825 */ /* 0x002fc800078e020c */
[----:B------:R-:W-:Y:S02]  /*1000*/  IMAD.WIDE R12, R23, 0x4, R12 ;  /* 0x00000004170c7825 */ /* 0x000fe400078e020c */
[----:B------:R-:W3:Y:S04]  /*1010*/  LDG.E R23, desc[UR4][R20.64] ;  /* 0x0000000414177981 */ /* 0x000ee8000c1e1900 */
[----:B------:R-:W3:Y:S01]  /*1020*/  LDG.E R12, desc[UR4][R12.64] ;  /* 0x000000040c0c7981 */ /* 0x000ee2000c1e1900 */
[----:B------:R-:W-:Y:S01]  /*1030*/  IADD3 R6, PT, PT, R6, 0x4, RZ ;  /* 0x0000000406067810 */ /* 0x000fe20007ffe0ff */
[----:B----4-:R-:W-:Y:S01]  /*1040*/  FADD R27, R27, R24 ;  /* 0x000000181b1b7221 */ /* 0x010fe20000000000 */
[----:B--2---:R-:W-:-:S04]  /*1050*/  FFMA R28, R28, R24, R17 ;  /* 0x000000181c1c7223 */ /* 0x004fc80000000011 */
[----:B-----5:R-:W-:Y:S01]  /*1060*/  FFMA R28, R19, R22, R28 ;  /* 0x00000016131c7223 */ /* 0x020fe2000000001c */
[----:B------:R-:W-:-:S04]  /*1070*/  FADD R22, R27, R22 ;  /* 0x000000161b167221 */ /* 0x000fc80000000000 */
[----:B------:R-:W-:-:S04]  /*1080*/  FADD R22, R22, R5 ;  /* 0x0000000516167221 */ /* 0x000fc80000000000 */
[----:B---3--:R-:W-:Y:S01]  /*1090*/  FADD R27, R22, R15 ;  /* 0x0000000f161b7221 */ /* 0x008fe20000000000 */
[----:B------:R-:W-:-:S04]  /*10a0*/  FFMA R23, R23, R5, R28 ;  /* 0x0000000517177223 */ /* 0x000fc8000000001c */
[----:B------:R-:W-:-:S07]  /*10b0*/  FFMA R17, R12, R15, R23 ;  /* 0x0000000f0c117223 */ /* 0x000fce0000000017 */
.L_x_27:
[----:B------:R-:W-:Y:S05]  /*10c0*/  BRA.U !UP0, `(.L_x_24) ;  /* 0x00000001087c7547 */ /* 0x000fea000b800000 */
[----:B------:R-:W0:Y:S01]  /*10d0*/  LDCU UR6, c[0x0][0x380] ;  /* 0x00007000ff0677ac */ /* 0x000e220008000800 */
[----:B------:R-:W-:Y:S01]  /*10e0*/  VIADD R15, R3, 0x2 ;  /* 0x00000002030f7836 */ /* 0x000fe20000000000 */
[----:B------:R-:W-:Y:S01]  /*10f0*/  LOP3.LUT R14, RZ, R6, RZ, 0x33, !PT ;  /* 0x00000006ff0e7212 */ /* 0x000fe200078e33ff */
[----:B------:R-:W1:Y:S01]  /*1100*/  LDC.64 R12, c[0x0][0x388] ;  /* 0x0000e200ff0c7b82 */ /* 0x000e620000000a00 */
[----:B------:R-:W2:Y:S01]  /*1110*/  LDCU.64 UR8, c[0x0][0x390] ;  /* 0x00007200ff0877ac */ /* 0x000ea20008000a00 */
[C---:B------:R-:W-:Y:S02]  /*1120*/  IMAD.IADD R5, R15.reuse, 0x1, -R6 ;  /* 0x000000010f057824 */ /* 0x040fe400078e0a06 */
[----:B------:R-:W-:-:S03]  /*1130*/  IMAD.IADD R15, R15, 0x1, R14 ;  /* 0x000000010f0f7824 */ /* 0x000fc600078e020e */
[C---:B------:R-:W-:Y:S02]  /*1140*/  LOP3.LUT R5, R18.reuse, R5, RZ, 0x3c, !PT ;  /* 0x0000000512057212 */ /* 0x040fe400078e3cff */
[----:B------:R-:W-:-:S03]  /*1150*/  LOP3.LUT R15, R18, R15, RZ, 0x3c, !PT ;  /* 0x0000000f120f7212 */ /* 0x000fc600078e3cff */
[----:B------:R-:W-:-:S04]  /*1160*/  IMAD.WIDE R18, R5, 0x4, RZ ;  /* 0x0000000405127825 */ /* 0x000fc800078e02ff */
[----:B0-----:R-:W-:Y:S01]  /*1170*/  IMAD R5, R9, UR6, R6 ;  /* 0x0000000609057c24 */ /* 0x001fe2000f8e0206 */
[----:B------:R-:W-:Y:S01]  /*1180*/  LOP3.LUT R18, R18, 0x8, RZ, 0x3c, !PT ;  /* 0x0000000812127812 */ /* 0x000fe200078e3cff */
[----:B------:R-:W-:-:S03]  /*1190*/  IMAD.WIDE R14, R15, 0x4, RZ ;  /* 0x000000040f0e7825 */ /* 0x000fc600078e02ff */
[----:B------:R-:W-:Y:S02]  /*11a0*/  IABS R21, R5 ;  /* 0x0000000500157213 */ /* 0x000fe40000000000 */
[----:B------:R-:W-:Y:S02]  /*11b0*/  IADD3 R5, PT, PT, R5, 0x1, RZ ;  /* 0x0000000105057810 */ /* 0x000fe40007ffe0ff */
[----:B--2---:R-:W-:Y:S01]  /*11c0*/  IADD3 R18, P3, PT, R18, UR8, RZ ;  /* 0x0000000812127c10 */ /* 0x004fe2000ff7e0ff */
[--C-:B-1----:R-:W-:Y:S01]  /*11d0*/  IMAD.WIDE R20, R21, 0x4, R12.reuse ;  /* 0x0000000415147825 */ /* 0x102fe200078e020c */
[----:B------:R-:W-:Y:S02]  /*11e0*/  LOP3.LUT R14, R14, 0x8, RZ, 0x3c, !PT ;  /* 0x000000080e0e7812 */ /* 0x000fe400078e3cff */
[----:B------:R-:W-:Y:S02]  /*11f0*/  IABS R5, R5 ;  /* 0x0000000500057213 */ /* 0x000fe40000000000 */
[----:B------:R-:W-:Y:S01]  /*1200*/  IADD3.X R19, PT, PT, R19, UR9, RZ, P3, !PT ;  /* 0x0000000913137c10 */ /* 0x000fe20009ffe4ff */
[----:B------:R-:W2:Y:S01]  /*1210*/  LDG.E R20, desc[UR4][R20.64] ;  /* 0x0000000414147981 */ /* 0x000ea2000c1e1900 */
[----:B------:R-:W-:Y:S01]  /*1220*/  IADD3 R14, P3, PT, R14, UR8, RZ ;  /* 0x000000080e0e7c10 */ /* 0x000fe2000ff7e0ff */
[----:B------:R-:W-:-:S02]  /*1230*/  IMAD.WIDE R12, R5, 0x4, R12 ;  /* 0x00000004050c7825 */ /* 0x000fc400078e020c */
[----:B------:R-:W2:Y:S01]  /*1240*/  LDG.E R18, desc[UR4][R18.64] ;  /* 0x0000000412127981 */ /* 0x000ea2000c1e1900 */
[----:B------:R-:W-:-:S03]  /*1250*/  IADD3.X R15, PT, PT, R15, UR9, RZ, P3, !PT ;  /* 0x000000090f0f7c10 */ /* 0x000fc60009ffe4ff */
[----:B------:R-:W3:Y:S04]  /*1260*/  LDG.E R12, desc[UR4][R12.64] ;  /* 0x000000040c0c7981 */ /* 0x000ee8000c1e1900 */
[----:B------:R-:W3:Y:S01]  /*1270*/  LDG.E R14, desc[UR4][R14.64] ;  /* 0x000000040e0e7981 */ /* 0x000ee2000c1e1900 */
[----:B--2---:R-:W-:Y:S01]  /*1280*/  FFMA R17, R20, R18, R17 ;  /* 0x0000001214117223 */ /* 0x004fe20000000011 */
[----:B------:R-:W-:-:S03]  /*1290*/  FADD R27, R27, R18 ;  /* 0x000000121b1b7221 */ /* 0x000fc60000000000 */
[----:B---3--:R-:W-:Y:S01]  /*12a0*/  FFMA R17, R12, R14, R17 ;  /* 0x0000000e0c117223 */ /* 0x008fe20000000011 */
[----:B------:R-:W-:-:S07]  /*12b0*/  FADD R27, R27, R14 ;  /* 0x0000000e1b1b7221 */ /* 0x000fce0000000000 */
.L_x_24:
[----:B------:R-:W-:Y:S05]  /*12c0*/  BSYNC.RECONVERGENT B1 ;  /* 0x0000000000017941 */ /* 0x000fea0003800200 */
.L_x_23:
[----:B------:R-:W-:-:S05]  /*12d0*/  VIADD R9, R9, 0x1 ;  /* 0x0000000109097836 */ /* 0x000fca0000000000 */
[----:B------:R-:W-:-:S13]  /*12e0*/  ISETP.NE.AND P3, PT, R9, R4, PT ;  /* 0x000000040900720c */ /* 0x000fda0003f65270 */
[----:B------:R-:W-:Y:S05]  /*12f0*/  @P3 BRA `(.L_x_28) ;  /* 0xfffffff000843947 */ /* 0x000fea000383ffff */
.L_x_22:
[----:B------:R-:W-:Y:S05]  /*1300*/  BSYNC.RECONVERGENT B0 ;  /* 0x0000000000007941 */ /* 0x000fea0003800200 */
.L_x_21:
        /* <DEDUP_REMOVED lines=10> */
[----:B------:R-:W-:Y:S05]  /*13b0*/  CALL.REL.NOINC `($__internal_1_$__cuda_sm3x_div_rn_noftz_f32_slowpath) ;  /* 0x0000000000187944 */ /* 0x000fea0003c00000 */
[----:B------:R-:W-:-:S07]  /*13c0*/  IMAD.MOV.U32 R5, RZ, RZ, R2 ;  /* 0x000000ffff057224 */ /* 0x000fce00078e0002 */
.L_x_30:
[----:B------:R-:W-:Y:S05]  /*13d0*/  BSYNC.RECONVERGENT B0 ;  /* 0x0000000000007941 */ /* 0x000fea0003800200 */
.L_x_29:
[----:B------:R-:W0:Y:S02]  /*13e0*/  LDC.64 R2, c[0x0][0x388] ;  /* 0x0000e200ff027b82 */ /* 0x000e240000000a00 */
[----:B0-----:R-:W-:-:S05]  /*13f0*/  IMAD.WIDE R2, R0, 0x4, R2 ;  /* 0x0000000400027825 */ /* 0x001fca00078e0202 */
[----:B------:R-:W-:Y:S01]  /*1400*/  STG.E desc[UR4][R2.64], R5 ;  /* 0x0000000502007986 */ /* 0x000fe2000c101904 */
[----:B------:R-:W-:Y:S05]  /*1410*/  EXIT ;  /* 0x000000000000794d */ /* 0x000fea0003800000 */
        .weak           $__internal_1_$__cuda_sm3x_div_rn_noftz_f32_slowpath
        .type           $__internal_1_$__cuda_sm3x_div_rn_noftz_f32_slowpath,@function
        .size           $__internal_1_$__cuda_sm3x_div_rn_noftz_f32_slowpath,(.L_x_44 - $__internal_1_$__cuda_sm3x_div_rn_noftz_f32_slowpath)
$__internal_1_$__cuda_sm3x_div_rn_noftz_f32_slowpath:
[----:B------:R-:W-:Y:S01]  /*1420*/  SHF.R.U32.HI R3, RZ, 0x17, R27 ;  /* 0x00000017ff037819 */ /* 0x000fe2000001161b */
[----:B------:R-:W-:Y:S01]  /*1430*/  BSSY.RECONVERGENT B1, `(.L_x_31) ;  /* 0x0000062000017945 */ /* 0x000fe20003800200 */
[----:B------:R-:W-:Y:S02]  /*1440*/  SHF.R.U32.HI R2, RZ, 0x17, R17 ;  /* 0x00000017ff027819 */ /* 0x000fe40000011611 */
[----:B------:R-:W-:Y:S02]  /*1450*/  LOP3.LUT R9, R3, 0xff, RZ, 0xc0, !PT ;  /* 0x000000ff03097812 */ /* 0x000fe400078ec0ff */
[----:B------:R-:W-:-:S03]  /*1460*/  LOP3.LUT R6, R2, 0xff, RZ, 0xc0, !PT ;  /* 0x000000ff02067812 */ /* 0x000fc600078ec0ff */
[----:B------:R-:W-:Y:S01]  /*1470*/  VIADD R5, R9, 0xffffffff ;  /* 0xffffffff09057836 */ /* 0x000fe20000000000 */
[----:B------:R-:W-:-:S04]  /*1480*/  IADD3 R2, PT, PT, R6, -0x1, RZ ;  /* 0xffffffff06027810 */ /* 0x000fc80007ffe0ff */
[----:B------:R-:W-:-:S04]  /*1490*/  ISETP.GT.U32.AND P0, PT, R5, 0xfd, PT ;  /* 0x000000fd0500780c */ /* 0x000fc80003f04070 */
[----:B------:R-:W-:-:S13]  /*14a0*/  ISETP.GT.U32.OR P0, PT, R2, 0xfd, P0 ;  /* 0x000000fd0200780c */ /* 0x000fda0000704470 */
[----:B------:R-:W-:Y:S01]  /*14b0*/  @!P0 IMAD.MOV.U32 R3, RZ, RZ, RZ ;  /* 0x000000ffff038224 */ /* 0x000fe200078e00ff */
        /* <DEDUP_REMOVED lines=24> */
.L_x_32:
[----:B------:R-:W-:Y:S01]  /*1640*/  LEA R2, R9, 0xc0800000, 0x17 ;  /* 0xc080000009027811 */ /* 0x000fe200078eb8ff */
[----:B------:R-:W-:Y:S01]  /*1650*/  VIADD R6, R6, 0xffffff81 ;  /* 0xffffff8106067836 */ /* 0x000fe20000000000 */
[----:B------:R-:W-:Y:S03]  /*1660*/  BSSY.RECONVERGENT B2, `(.L_x_37) ;  /* 0x0000035000027945 */ /* 0x000fe60003800200 */
[----:B------:R-:W-:Y:S02]  /*1670*/  IMAD.IADD R27, R27, 0x1, -R2 ;  /* 0x000000011b1b7824 */ /* 0x000fe400078e0a02 */
[C---:B------:R-:W-:Y:S01]  /*1680*/  IMAD R2, R6.reuse, -0x800000, R17 ;  /* 0xff80000006027824 */ /* 0x040fe200078e0211 */
[----:B------:R-:W-:Y:S01]  /*1690*/  IADD3 R6, PT, PT, R6, 0x7f, -R9 ;  /* 0x0000007f06067810 */ /* 0x000fe20007ffe809 */
[----:B------:R-:W0:Y:S01]  /*16a0*/  MUFU.RCP R5, R27 ;  /* 0x0000001b00057308 */ /* 0x000e220000001000 */
[----:B------:R-:W-:-:S03]  /*16b0*/  FADD.FTZ R7, -R27, -RZ ;  /* 0x800000ff1b077221 */ /* 0x000fc60000010100 */
[----:B------:R-:W-:Y:S02]  /*16c0*/  IMAD.IADD R6, R6, 0x1, R3 ;  /* 0x0000000106067824 */ /* 0x000fe400078e0203 */
[----:B0-----:R-:W-:-:S04]  /*16d0*/  FFMA R8, R5, R7, 1 ;  /* 0x3f80000005087423 */ /* 0x001fc80000000007 */
[----:B------:R-:W-:-:S04]  /*16e0*/  FFMA R10, R5, R8, R5 ;  /* 0x00000008050a7223 */ /* 0x000fc80000000005 */
[----:B------:R-:W-:-:S04]  /*16f0*/  FFMA R5, R2, R10, RZ ;  /* 0x0000000a02057223 */ /* 0x000fc800000000ff */
[----:B------:R-:W-:-:S04]  /*1700*/  FFMA R8, R7, R5, R2 ;  /* 0x0000000507087223 */ /* 0x000fc80000000002 */
[----:B------:R-:W-:-:S04]  /*1710*/  FFMA R11, R10, R8, R5 ;  /* 0x000000080a0b7223 */ /* 0x000fc80000000005 */
[----:B------:R-:W-:-:S04]  /*1720*/  FFMA R8, R7, R11, R2 ;  /* 0x0000000b07087223 */ /* 0x000fc80000000002 */
[----:B------:R-:W-:-:S05]  /*1730*/  FFMA R2, R10, R8, R11 ;  /* 0x000000080a027223 */ /* 0x000fca000000000b */
[----:B------:R-:W-:-:S04]  /*1740*/  SHF.R.U32.HI R5, RZ, 0x17, R2 ;  /* 0x00000017ff057819 */ /* 0x000fc80000011602 */
[----:B------:R-:W-:-:S04]  /*1750*/  LOP3.LUT R5, R5, 0xff, RZ, 0xc0, !PT ;  /* 0x000000ff05057812 */ /* 0x000fc800078ec0ff */
[----:B------:R-:W-:-:S05]  /*1760*/  IADD3 R7, PT, PT, R5, R6, RZ ;  /* 0x0000000605077210 */ /* 0x000fca0007ffe0ff */
        /* <DEDUP_REMOVED lines=11> */
[CCC-:B------:R-:W-:Y:S01]  /*1820*/  FFMA.RM R6, R10.reuse, R8.reuse, R11.reuse ;  /* 0x000000080a067223 */ /* 0x1c0fe2000000400b */
[C---:B------:R-:W-:Y:S02]  /*1830*/  ISETP.NE.AND P2, PT, R7.reuse, RZ, PT ;  /* 0x000000ff0700720c */ /* 0x040fe40003f45270 */
[----:B------:R-:W-:Y:S02]  /*1840*/  ISETP.NE.AND P1, PT, R7, RZ, PT ;  /* 0x000000ff0700720c */ /* 0x000fe40003f25270 */
[----:B------:R-:W-:Y:S01]  /*1850*/  LOP3.LUT R5, R3, 0x7fffff, RZ, 0xc0, !PT ;  /* 0x007fffff03057812 */ /* 0x000fe200078ec0ff */
[----:B------:R-:W-:Y:S01]  /*1860*/  FFMA.RP R3, R10, R8, R11 ;  /* 0x000000080a037223 */ /* 0x000fe2000000800b */
[----:B------:R-:W-:Y:S02]  /*1870*/  VIADD R8, R7, 0x20 ;  /* 0x0000002007087836 */ /* 0x000fe40000000000 */
[----:B------:R-:W-:Y:S01]  /*1880*/  LOP3.LUT R5, R5, 0x800000, RZ, 0xfc, !PT ;  /* 0x0080000005057812 */ /* 0x000fe200078efcff */
[----:B------:R-:W-:Y:S01]  /*1890*/  IMAD.MOV R7, RZ, RZ, -R7 ;  /* 0x000000ffff077224 */ /* 0x000fe200078e0a07 */
        /* <DEDUP_REMOVED lines=9> */
[----:B------:R-:W-:-:S04]  /*1930*/  LOP3.LUT R3, R3, R6, RZ, 0xc0, !PT ;  /* 0x0000000603037212 */ /* 0x000fc800078ec0ff */
[----:B------:R-:W-:-:S04]  /*1940*/  IADD3 R3, PT, PT, R8, R3, RZ ;  /* 0x0000000308037210 */ /* 0x000fc80007ffe0ff */
[----:B------:R-:W-:Y:S01]  /*1950*/  LOP3.LUT R2, R3, R2, RZ, 0xfc, !PT ;  /* 0x0000000203027212 */ /* 0x000fe200078efcff */
[----:B------:R-:W-:Y:S06]  /*1960*/  BRA `(.L_x_40) ;  /* 0x0000000000107947 */ /* 0x000fec0003800000 */
.L_x_39:
[----:B------:R-:W-:-:S04]  /*1970*/  LOP3.LUT R2, R2, 0x80000000, RZ, 0xc0, !PT ;  /* 0x8000000002027812 */ /* 0x000fc800078ec0ff */
[----:B------:R-:W-:Y:S01]  /*1980*/  LOP3.LUT R2, R2, 0x7f800000, RZ, 0xfc, !PT ;  /* 0x7f80000002027812 */ /* 0x000fe200078efcff */
[----:B------:R-:W-:Y:S06]  /*1990*/  BRA `(.L_x_40) ;  /* 0x0000000000047947 */ /* 0x000fec0003800000 */
.L_x_38:
[----:B------:R-:W-:-:S07]  /*19a0*/  IMAD R2, R6, 0x800000, R2 ;  /* 0x0080000006027824 */ /* 0x000fce00078e0202 */
.L_x_40:
[----:B------:R-:W-:Y:S05]  /*19b0*/  BSYNC.RECONVERGENT B2 ;  /* 0x0000000000027941 */ /* 0x000fea0003800200 */
.L_x_37:
[----:B------:R-:W-:Y:S05]  /*19c0*/  BRA `(.L_x_41) ;  /* 0x0000000000207947 */ /* 0x000fea0003800000 */
.L_x_36:
[----:B------:R-:W-:-:S04]  /*19d0*/  LOP3.LUT R2, R27, 0x80000000, R17, 0x48, !PT ;  /* 0x800000001b027812 */ /* 0x000fc800078e4811 */
[----:B------:R-:W-:Y:S01]  /*19e0*/  LOP3.LUT R2, R2, 0x7f800000, RZ, 0xfc, !PT ;  /* 0x7f80000002027812 */ /* 0x000fe200078efcff */
[----:B------:R-:W-:Y:S06]  /*19f0*/  BRA `(.L_x_41) ;  /* 0x0000000000147947 */ /* 0x000fec0003800000 */
.L_x_35:
[----:B------:R-:W-:Y:S01]  /*1a00*/  LOP3.LUT R2, R27, 0x80000000, R17, 0x48, !PT ;  /* 0x800000001b027812 */ /* 0x000fe200078e4811 */
[----:B------:R-:W-:Y:S06]  /*1a10*/  BRA `(.L_x_41) ;  /* 0x00000000000c7947 */ /* 0x000fec0003800000 */
.L_x_34:
[----:B------:R-:W0:Y:S01]  /*1a20*/  MUFU.RSQ R2, -QNAN ;  /* 0xffc0000000027908 */ /* 0x000e220000001400 */
[----:B------:R-:W-:Y:S05]  /*1a30*/  BRA `(.L_x_41) ;  /* 0x0000000000047947 */ /* 0x000fea0003800000 */
.L_x_33:
[----:B------:R-:W-:-:S07]  /*1a40*/  FADD.FTZ R2, R17, R27 ;  /* 0x0000001b11027221 */ /* 0x000fce0000010000 */
.L_x_41:
[----:B------:R-:W-:Y:S05]  /*1a50*/  BSYNC.RECONVERGENT B1 ;  /* 0x0000000000017941 */ /* 0x000fea0003800200 */
.L_x_31:
[----:B------:R-:W-:-:S04]  /*1a60*/  IMAD.MOV.U32 R5, RZ, RZ, 0x0 ;  /* 0x00000000ff057424 */ /* 0x000fc800078e00ff */
[----:B0-----:R-:W-:Y:S05]  /*1a70*/  RET.REL.NODEC R4 `(_Z6FiltreiiPfS_) ;  /* 0xffffffe404607950 */ /* 0x001fea0003c3ffff */
.L_x_42:
        /* <DEDUP_REMOVED lines=16> */
.L_x_44:


//--------------------- .nv.shared.reserved.0     --------------------------
	.section	.nv.shared.reserved.0,"aw",@nobits
	.weak		__nv_reservedSMEM_offset_0_alias
	.size		__nv_reservedSMEM_offset_0_alias, 0, 64
	.other		__nv_reservedSMEM_offset_0_alias,@"STO_CUDA_RESERVED_SHARED STV_DEFAULT"
__nv_reservedSMEM_offset_0_alias:
	.zero		0
	.zero		64


//--------------------- .nv.constant0._Z16Filtre_bilateraliiPfS_S_ --------------------------
	.section	.nv.constant0._Z16Filtre_bilateraliiPfS_S_,"a",@progbits
	.sectionflags	@""
	.align	4
.nv.constant0._Z16Filtre_bilateraliiPfS_S_:
	.zero		928


//--------------------- .nv.constant0._Z6FiltreiiPfS_ --------------------------
	.section	.nv.constant0._Z6FiltreiiPfS_,"a",@progbits
	.sectionflags	@""
	.align	4
.nv.constant0._Z6FiltreiiPfS_:
	.zero		920


//--------------------- SYMBOLS --------------------------

	.type		.nv.reservedSmem.offset0,@object
	.size		.nv.reservedSmem.offset0,0x4
